//
// Generated by NVIDIA NVVM Compiler
//
// Compiler Build ID: CL-36424714
// Cuda compilation tools, release 13.0, V13.0.88
// Based on NVVM 20.0.0
//

.version 9.0
.target sm_100
.address_size 64

	// .globl	_Z26kernel_guassiansampleblobsiiPKfS0_S0_S0_S0_S0_S0_Pf
.func  (.param .b64 func_retval0) __internal_accurate_pow
(
	.param .b64 __internal_accurate_pow_param_0
)
;

.visible .entry _Z26kernel_guassiansampleblobsiiPKfS0_S0_S0_S0_S0_S0_Pf(
	.param .u32 _Z26kernel_guassiansampleblobsiiPKfS0_S0_S0_S0_S0_S0_Pf_param_0,
	.param .u32 _Z26kernel_guassiansampleblobsiiPKfS0_S0_S0_S0_S0_S0_Pf_param_1,
	.param .u64 .ptr .align 1 _Z26kernel_guassiansampleblobsiiPKfS0_S0_S0_S0_S0_S0_Pf_param_2,
	.param .u64 .ptr .align 1 _Z26kernel_guassiansampleblobsiiPKfS0_S0_S0_S0_S0_S0_Pf_param_3,
	.param .u64 .ptr .align 1 _Z26kernel_guassiansampleblobsiiPKfS0_S0_S0_S0_S0_S0_Pf_param_4,
	.param .u64 .ptr .align 1 _Z26kernel_guassiansampleblobsiiPKfS0_S0_S0_S0_S0_S0_Pf_param_5,
	.param .u64 .ptr .align 1 _Z26kernel_guassiansampleblobsiiPKfS0_S0_S0_S0_S0_S0_Pf_param_6,
	.param .u64 .ptr .align 1 _Z26kernel_guassiansampleblobsiiPKfS0_S0_S0_S0_S0_S0_Pf_param_7,
	.param .u64 .ptr .align 1 _Z26kernel_guassiansampleblobsiiPKfS0_S0_S0_S0_S0_S0_Pf_param_8,
	.param .u64 .ptr .align 1 _Z26kernel_guassiansampleblobsiiPKfS0_S0_S0_S0_S0_S0_Pf_param_9
)
{
	.reg .pred 	%p<58>;
	.reg .b32 	%r<94>;
	.reg .b32 	%f<18>;
	.reg .b64 	%rd<28>;
	.reg .b64 	%fd<135>;

	ld.param.u32 	%r22, [_Z26kernel_guassiansampleblobsiiPKfS0_S0_S0_S0_S0_S0_Pf_param_0];
	ld.param.u32 	%r23, [_Z26kernel_guassiansampleblobsiiPKfS0_S0_S0_S0_S0_S0_Pf_param_1];
	ld.param.u64 	%rd1, [_Z26kernel_guassiansampleblobsiiPKfS0_S0_S0_S0_S0_S0_Pf_param_2];
	ld.param.u64 	%rd2, [_Z26kernel_guassiansampleblobsiiPKfS0_S0_S0_S0_S0_S0_Pf_param_3];
	ld.param.u64 	%rd3, [_Z26kernel_guassiansampleblobsiiPKfS0_S0_S0_S0_S0_S0_Pf_param_4];
	ld.param.u64 	%rd4, [_Z26kernel_guassiansampleblobsiiPKfS0_S0_S0_S0_S0_S0_Pf_param_5];
	ld.param.u64 	%rd5, [_Z26kernel_guassiansampleblobsiiPKfS0_S0_S0_S0_S0_S0_Pf_param_6];
	ld.param.u64 	%rd6, [_Z26kernel_guassiansampleblobsiiPKfS0_S0_S0_S0_S0_S0_Pf_param_7];
	ld.param.u64 	%rd7, [_Z26kernel_guassiansampleblobsiiPKfS0_S0_S0_S0_S0_S0_Pf_param_8];
	mov.u32 	%r24, %tid.x;
	mov.u32 	%r25, %ctaid.x;
	mov.u32 	%r26, %ntid.x;
	mad.lo.s32 	%r1, %r25, %r26, %r24;
	setp.ge.s32 	%p2, %r1, %r23;
	@%p2 bra 	$L__BB0_21;
	cvta.to.global.u64 	%rd9, %rd1;
	cvta.to.global.u64 	%rd10, %rd2;
	cvta.to.global.u64 	%rd11, %rd3;
	cvta.to.global.u64 	%rd12, %rd4;
	cvta.to.global.u64 	%rd13, %rd5;
	cvta.to.global.u64 	%rd14, %rd6;
	cvta.to.global.u64 	%rd15, %rd7;
	mul.wide.u32 	%rd16, %r1, 4;
	add.s64 	%rd17, %rd9, %rd16;
	ld.global.f32 	%f1, [%rd17];
	add.s64 	%rd18, %rd10, %rd16;
	ld.global.f32 	%f2, [%rd18];
	add.s64 	%rd19, %rd11, %rd16;
	ld.global.f32 	%f3, [%rd19];
	add.s64 	%rd20, %rd12, %rd16;
	ld.global.f32 	%f4, [%rd20];
	add.s64 	%rd21, %rd13, %rd16;
	ld.global.f32 	%f5, [%rd21];
	add.s64 	%rd22, %rd14, %rd16;
	ld.global.f32 	%f6, [%rd22];
	add.s64 	%rd23, %rd15, %rd16;
	ld.global.f32 	%f7, [%rd23];
	cvt.f64.f32 	%fd1, %f7;
	{
	.reg .b32 %temp; 
	mov.b64 	{%temp, %r2}, %fd1;
	}
	mov.f64 	%fd27, 0d4000000000000000;
	{
	.reg .b32 %temp; 
	mov.b64 	{%temp, %r27}, %fd27;
	}
	and.b32  	%r4, %r27, 2146435072;
	setp.eq.s32 	%p3, %r4, 1062207488;
	abs.f64 	%fd2, %fd1;
	{ // callseq 0, 0
	.param .b64 param0;
	st.param.f64 	[param0], %fd2;
	.param .b64 retval0;
	call.uni (retval0), 
	__internal_accurate_pow, 
	(
	param0
	);
	ld.param.f64 	%fd28, [retval0];
	} // callseq 0
	setp.lt.s32 	%p4, %r2, 0;
	neg.f64 	%fd30, %fd28;
	selp.f64 	%fd31, %fd30, %fd28, %p3;
	selp.f64 	%fd132, %fd31, %fd28, %p4;
	setp.neu.f32 	%p5, %f7, 0f00000000;
	@%p5 bra 	$L__BB0_3;
	setp.eq.s32 	%p6, %r4, 1062207488;
	selp.b32 	%r28, %r2, 0, %p6;
	setp.lt.s32 	%p7, %r27, 0;
	or.b32  	%r29, %r28, 2146435072;
	selp.b32 	%r30, %r29, %r28, %p7;
	mov.b32 	%r31, 0;
	mov.b64 	%fd132, {%r31, %r30};
$L__BB0_3:
	add.f64 	%fd32, %fd1, 0d4000000000000000;
	{
	.reg .b32 %temp; 
	mov.b64 	{%temp, %r32}, %fd32;
	}
	and.b32  	%r33, %r32, 2146435072;
	setp.ne.s32 	%p8, %r33, 2146435072;
	@%p8 bra 	$L__BB0_8;
	setp.num.f32 	%p9, %f7, %f7;
	@%p9 bra 	$L__BB0_6;
	mov.f64 	%fd33, 0d4000000000000000;
	add.rn.f64 	%fd132, %fd1, %fd33;
	bra.uni 	$L__BB0_8;
$L__BB0_6:
	setp.neu.f64 	%p10, %fd2, 0d7FF0000000000000;
	@%p10 bra 	$L__BB0_8;
	setp.lt.s32 	%p11, %r2, 0;
	setp.eq.s32 	%p12, %r4, 1062207488;
	setp.lt.s32 	%p13, %r27, 0;
	selp.b32 	%r35, 0, 2146435072, %p13;
	and.b32  	%r36, %r27, 2147483647;
	setp.ne.s32 	%p14, %r36, 1071644672;
	or.b32  	%r37, %r35, -2147483648;
	selp.b32 	%r38, %r37, %r35, %p14;
	selp.b32 	%r39, %r38, %r35, %p12;
	selp.b32 	%r40, %r39, %r35, %p11;
	mov.b32 	%r41, 0;
	mov.b64 	%fd132, {%r41, %r40};
$L__BB0_8:
	setp.lt.s32 	%p15, %r22, 1;
	@%p15 bra 	$L__BB0_21;
	cvt.f64.f32 	%fd34, %f5;
	cvt.f64.f32 	%fd35, %f6;
	mov.f64 	%fd36, 0d3FF0000000000000;
	sub.f64 	%fd37, %fd36, %fd132;
	setp.eq.f32 	%p16, %f7, 0f3F800000;
	selp.f64 	%fd38, 0d0000000000000000, %fd37, %p16;
	setp.eq.s32 	%p17, %r4, 1062207488;
	cvt.f64.f32 	%fd39, %f3;
	mul.f64 	%fd40, %fd34, 0d401921FAFC8B007A;
	mul.f64 	%fd41, %fd40, %fd35;
	sqrt.rn.f64 	%fd42, %fd38;
	mul.f64 	%fd43, %fd41, %fd42;
	div.rn.f64 	%fd44, %fd39, %fd43;
	cvt.rn.f32.f64 	%f9, %fd44;
	cvt.f64.f32 	%fd9, %f9;
	add.f64 	%fd45, %fd38, %fd38;
	rcp.rn.f64 	%fd46, %fd45;
	neg.f64 	%fd10, %fd46;
	setp.lt.s32 	%p19, %r27, 0;
	selp.b32 	%r5, 0, 2146435072, %p19;
	and.b32  	%r43, %r27, 2147483647;
	setp.ne.s32 	%p20, %r43, 1071644672;
	and.pred  	%p1, %p17, %p20;
	or.b32  	%r6, %r5, -2147483648;
	{
	.reg .b32 %temp; 
	mov.b64 	{%temp, %r44}, %fd34;
	}
	abs.f64 	%fd47, %fd34;
	{ // callseq 1, 0
	.param .b64 param0;
	st.param.f64 	[param0], %fd47;
	.param .b64 retval0;
	call.uni (retval0), 
	__internal_accurate_pow, 
	(
	param0
	);
	ld.param.f64 	%fd48, [retval0];
	} // callseq 1
	setp.lt.s32 	%p22, %r44, 0;
	neg.f64 	%fd50, %fd48;
	selp.f64 	%fd51, %fd50, %fd48, %p17;
	selp.f64 	%fd52, %fd51, %fd48, %p22;
	setp.eq.f32 	%p23, %f5, 0f00000000;
	selp.b32 	%r45, %r44, 0, %p17;
	or.b32  	%r46, %r45, 2146435072;
	selp.b32 	%r47, %r46, %r45, %p19;
	mov.b32 	%r90, 0;
	mov.b64 	%fd53, {%r90, %r47};
	add.f64 	%fd54, %fd34, 0d4000000000000000;
	{
	.reg .b32 %temp; 
	mov.b64 	{%temp, %r48}, %fd54;
	}
	and.b32  	%r49, %r48, 2146435072;
	setp.eq.s32 	%p24, %r49, 2146435072;
	setp.nan.f32 	%p25, %f5, %f5;
	setp.neu.f64 	%p26, %fd47, 0d7FF0000000000000;
	selp.b32 	%r50, %r6, %r5, %p1;
	selp.b32 	%r51, %r50, %r5, %p22;
	mov.b64 	%fd55, {%r90, %r51};
	mov.f64 	%fd56, 0d4000000000000000;
	add.rn.f64 	%fd57, %fd34, %fd56;
	setp.eq.f32 	%p27, %f5, 0f3F800000;
	{
	.reg .b32 %temp; 
	mov.b64 	{%temp, %r52}, %fd35;
	}
	abs.f64 	%fd58, %fd35;
	{ // callseq 2, 0
	.param .b64 param0;
	st.param.f64 	[param0], %fd58;
	.param .b64 retval0;
	call.uni (retval0), 
	__internal_accurate_pow, 
	(
	param0
	);
	ld.param.f64 	%fd59, [retval0];
	} // callseq 2
	setp.lt.s32 	%p28, %r52, 0;
	neg.f64 	%fd61, %fd59;
	selp.f64 	%fd62, %fd61, %fd59, %p17;
	selp.f64 	%fd63, %fd62, %fd59, %p28;
	setp.eq.f32 	%p29, %f6, 0f00000000;
	selp.b32 	%r53, %r52, 0, %p17;
	or.b32  	%r54, %r53, 2146435072;
	selp.b32 	%r55, %r54, %r53, %p19;
	mov.b64 	%fd64, {%r90, %r55};
	add.f64 	%fd65, %fd35, 0d4000000000000000;
	{
	.reg .b32 %temp; 
	mov.b64 	{%temp, %r56}, %fd65;
	}
	and.b32  	%r57, %r56, 2146435072;
	setp.eq.s32 	%p30, %r57, 2146435072;
	setp.nan.f32 	%p31, %f6, %f6;
	setp.neu.f64 	%p32, %fd58, 0d7FF0000000000000;
	selp.b32 	%r58, %r50, %r5, %p28;
	mov.b64 	%fd66, {%r90, %r58};
	add.rn.f64 	%fd67, %fd35, %fd56;
	setp.eq.f32 	%p33, %f6, 0f3F800000;
	mul.f32 	%f10, %f5, %f6;
	cvt.f64.f32 	%fd11, %f10;
	mul.lo.s32 	%r7, %r1, %r22;
	selp.f64 	%fd68, %fd53, %fd52, %p23;
	selp.f64 	%fd69, %fd68, %fd55, %p26;
	selp.f64 	%fd70, %fd57, %fd69, %p25;
	selp.f64 	%fd71, %fd70, %fd68, %p24;
	selp.f64 	%fd12, 0d3FF0000000000000, %fd71, %p27;
	selp.f64 	%fd72, %fd64, %fd63, %p29;
	selp.f64 	%fd73, %fd72, %fd66, %p32;
	selp.f64 	%fd74, %fd67, %fd73, %p31;
	selp.f64 	%fd75, %fd74, %fd72, %p30;
	selp.f64 	%fd13, 0d3FF0000000000000, %fd75, %p33;
	add.f32 	%f13, %f7, %f7;
$L__BB0_10:
	neg.s32 	%r92, %r22;
	setp.lt.s32 	%p34, %r27, 0;
	setp.eq.s32 	%p35, %r4, 1062207488;
	cvt.rn.f32.u32 	%f11, %r90;
	sub.f32 	%f12, %f1, %f11;
	cvt.f64.f32 	%fd76, %f12;
	add.f64 	%fd77, %fd76, 0dBFE0000000000000;
	{
	.reg .b32 %temp; 
	mov.b64 	{%temp, %r60}, %fd77;
	}
	abs.f64 	%fd78, %fd77;
	{ // callseq 3, 0
	.param .b64 param0;
	st.param.f64 	[param0], %fd78;
	.param .b64 retval0;
	call.uni (retval0), 
	__internal_accurate_pow, 
	(
	param0
	);
	ld.param.f64 	%fd79, [retval0];
	} // callseq 3
	setp.lt.s32 	%p37, %r60, 0;
	neg.f64 	%fd81, %fd79;
	selp.f64 	%fd82, %fd81, %fd79, %p35;
	selp.f64 	%fd83, %fd82, %fd79, %p37;
	setp.eq.f64 	%p38, %fd77, 0d0000000000000000;
	selp.b32 	%r61, %r60, 0, %p35;
	or.b32  	%r62, %r61, 2146435072;
	selp.b32 	%r63, %r62, %r61, %p34;
	mov.b32 	%r93, 0;
	mov.b64 	%fd84, {%r93, %r63};
	add.f64 	%fd85, %fd77, 0d4000000000000000;
	{
	.reg .b32 %temp; 
	mov.b64 	{%temp, %r64}, %fd85;
	}
	and.b32  	%r65, %r64, 2146435072;
	setp.eq.s32 	%p39, %r65, 2146435072;
	setp.nan.f64 	%p40, %fd77, %fd77;
	setp.neu.f64 	%p41, %fd78, 0d7FF0000000000000;
	selp.b32 	%r67, %r50, %r5, %p37;
	mov.b64 	%fd86, {%r93, %r67};
	mov.f64 	%fd87, 0d4000000000000000;
	add.rn.f64 	%fd88, %fd77, %fd87;
	setp.eq.f64 	%p42, %fd77, 0d3FF0000000000000;
	cvt.f64.f32 	%fd89, %f13;
	mul.f64 	%fd14, %fd77, %fd89;
	add.s32 	%r68, %r7, %r90;
	mul.lo.s32 	%r91, %r68, %r22;
	selp.f64 	%fd90, %fd84, %fd83, %p38;
	selp.f64 	%fd91, %fd88, %fd90, %p40;
	selp.f64 	%fd92, %fd91, %fd86, %p41;
	selp.f64 	%fd93, %fd92, %fd90, %p39;
	selp.f64 	%fd94, 0d3FF0000000000000, %fd93, %p42;
	div.rn.f64 	%fd15, %fd94, %fd12;
$L__BB0_11:
	cvt.rn.f32.u32 	%f14, %r93;
	sub.f32 	%f15, %f2, %f14;
	cvt.f64.f32 	%fd95, %f15;
	add.f64 	%fd16, %fd95, 0dBFE0000000000000;
	{
	.reg .b32 %temp; 
	mov.b64 	{%temp, %r14}, %fd16;
	}
	abs.f64 	%fd17, %fd16;
	{ // callseq 4, 0
	.param .b64 param0;
	st.param.f64 	[param0], %fd17;
	.param .b64 retval0;
	call.uni (retval0), 
	__internal_accurate_pow, 
	(
	param0
	);
	ld.param.f64 	%fd96, [retval0];
	} // callseq 4
	setp.lt.s32 	%p46, %r14, 0;
	neg.f64 	%fd98, %fd96;
	selp.f64 	%fd99, %fd98, %fd96, %p35;
	selp.f64 	%fd100, %fd99, %fd96, %p46;
	setp.eq.f64 	%p47, %fd16, 0d0000000000000000;
	selp.b32 	%r69, %r14, 0, %p35;
	or.b32  	%r70, %r69, 2146435072;
	selp.b32 	%r71, %r70, %r69, %p34;
	mov.b32 	%r72, 0;
	mov.b64 	%fd101, {%r72, %r71};
	selp.f64 	%fd133, %fd101, %fd100, %p47;
	add.f64 	%fd102, %fd16, 0d4000000000000000;
	{
	.reg .b32 %temp; 
	mov.b64 	{%temp, %r73}, %fd102;
	}
	and.b32  	%r74, %r73, 2146435072;
	setp.ne.s32 	%p48, %r74, 2146435072;
	@%p48 bra 	$L__BB0_16;
	setp.num.f64 	%p49, %fd16, %fd16;
	@%p49 bra 	$L__BB0_14;
	mov.f64 	%fd103, 0d4000000000000000;
	add.rn.f64 	%fd133, %fd16, %fd103;
	bra.uni 	$L__BB0_16;
$L__BB0_14:
	setp.neu.f64 	%p50, %fd17, 0d7FF0000000000000;
	@%p50 bra 	$L__BB0_16;
	selp.b32 	%r76, %r50, %r5, %p46;
	mov.b32 	%r77, 0;
	mov.b64 	%fd133, {%r77, %r76};
$L__BB0_16:
	setp.eq.f64 	%p52, %fd16, 0d3FF0000000000000;
	selp.f64 	%fd104, 0d3FF0000000000000, %fd133, %p52;
	div.rn.f64 	%fd105, %fd104, %fd13;
	add.f64 	%fd106, %fd15, %fd105;
	mul.f64 	%fd107, %fd14, %fd16;
	div.rn.f64 	%fd108, %fd107, %fd11;
	sub.f64 	%fd109, %fd106, %fd108;
	mul.f64 	%fd22, %fd10, %fd109;
	fma.rn.f64 	%fd110, %fd22, 0d3FF71547652B82FE, 0d4338000000000000;
	{
	.reg .b32 %temp; 
	mov.b64 	{%r15, %temp}, %fd110;
	}
	mov.f64 	%fd111, 0dC338000000000000;
	add.rn.f64 	%fd112, %fd110, %fd111;
	fma.rn.f64 	%fd113, %fd112, 0dBFE62E42FEFA39EF, %fd22;
	fma.rn.f64 	%fd114, %fd112, 0dBC7ABC9E3B39803F, %fd113;
	fma.rn.f64 	%fd115, %fd114, 0d3E5ADE1569CE2BDF, 0d3E928AF3FCA213EA;
	fma.rn.f64 	%fd116, %fd115, %fd114, 0d3EC71DEE62401315;
	fma.rn.f64 	%fd117, %fd116, %fd114, 0d3EFA01997C89EB71;
	fma.rn.f64 	%fd118, %fd117, %fd114, 0d3F2A01A014761F65;
	fma.rn.f64 	%fd119, %fd118, %fd114, 0d3F56C16C1852B7AF;
	fma.rn.f64 	%fd120, %fd119, %fd114, 0d3F81111111122322;
	fma.rn.f64 	%fd121, %fd120, %fd114, 0d3FA55555555502A1;
	fma.rn.f64 	%fd122, %fd121, %fd114, 0d3FC5555555555511;
	fma.rn.f64 	%fd123, %fd122, %fd114, 0d3FE000000000000B;
	fma.rn.f64 	%fd124, %fd123, %fd114, 0d3FF0000000000000;
	fma.rn.f64 	%fd125, %fd124, %fd114, 0d3FF0000000000000;
	{
	.reg .b32 %temp; 
	mov.b64 	{%r16, %temp}, %fd125;
	}
	{
	.reg .b32 %temp; 
	mov.b64 	{%temp, %r17}, %fd125;
	}
	shl.b32 	%r78, %r15, 20;
	add.s32 	%r79, %r78, %r17;
	mov.b64 	%fd134, {%r16, %r79};
	{
	.reg .b32 %temp; 
	mov.b64 	{%temp, %r80}, %fd22;
	}
	mov.b32 	%f16, %r80;
	abs.f32 	%f8, %f16;
	setp.lt.f32 	%p53, %f8, 0f4086232B;
	@%p53 bra 	$L__BB0_19;
	setp.lt.f64 	%p54, %fd22, 0d0000000000000000;
	add.f64 	%fd126, %fd22, 0d7FF0000000000000;
	selp.f64 	%fd134, 0d0000000000000000, %fd126, %p54;
	setp.geu.f32 	%p55, %f8, 0f40874800;
	@%p55 bra 	$L__BB0_19;
	shr.u32 	%r81, %r15, 31;
	add.s32 	%r82, %r15, %r81;
	shr.s32 	%r83, %r82, 1;
	shl.b32 	%r84, %r83, 20;
	add.s32 	%r85, %r17, %r84;
	mov.b64 	%fd127, {%r16, %r85};
	sub.s32 	%r86, %r15, %r83;
	shl.b32 	%r87, %r86, 20;
	add.s32 	%r88, %r87, 1072693248;
	mov.b32 	%r89, 0;
	mov.b64 	%fd128, {%r89, %r88};
	mul.f64 	%fd134, %fd128, %fd127;
$L__BB0_19:
	ld.param.u64 	%rd27, [_Z26kernel_guassiansampleblobsiiPKfS0_S0_S0_S0_S0_S0_Pf_param_9];
	cvt.f64.f32 	%fd129, %f4;
	fma.rn.f64 	%fd130, %fd134, %fd9, %fd129;
	cvt.rn.f32.f64 	%f17, %fd130;
	mul.wide.s32 	%rd24, %r91, 4;
	cvta.to.global.u64 	%rd25, %rd27;
	add.s64 	%rd26, %rd25, %rd24;
	st.global.f32 	[%rd26], %f17;
	add.s32 	%r93, %r93, 1;
	add.s32 	%r92, %r92, 1;
	setp.ne.s32 	%p56, %r92, 0;
	add.s32 	%r91, %r91, 1;
	@%p56 bra 	$L__BB0_11;
	add.s32 	%r90, %r90, 1;
	setp.ne.s32 	%p57, %r90, %r22;
	@%p57 bra 	$L__BB0_10;
$L__BB0_21:
	ret;

}
	// .globl	_Z29kernel_guassianintegrateblobsiiPKfS0_S0_S0_S0_S0_Pf
.visible .entry _Z29kernel_guassianintegrateblobsiiPKfS0_S0_S0_S0_S0_Pf(
	.param .u32 _Z29kernel_guassianintegrateblobsiiPKfS0_S0_S0_S0_S0_Pf_param_0,
	.param .u32 _Z29kernel_guassianintegrateblobsiiPKfS0_S0_S0_S0_S0_Pf_param_1,
	.param .u64 .ptr .align 1 _Z29kernel_guassianintegrateblobsiiPKfS0_S0_S0_S0_S0_Pf_param_2,
	.param .u64 .ptr .align 1 _Z29kernel_guassianintegrateblobsiiPKfS0_S0_S0_S0_S0_Pf_param_3,
	.param .u64 .ptr .align 1 _Z29kernel_guassianintegrateblobsiiPKfS0_S0_S0_S0_S0_Pf_param_4,
	.param .u64 .ptr .align 1 _Z29kernel_guassianintegrateblobsiiPKfS0_S0_S0_S0_S0_Pf_param_5,
	.param .u64 .ptr .align 1 _Z29kernel_guassianintegrateblobsiiPKfS0_S0_S0_S0_S0_Pf_param_6,
	.param .u64 .ptr .align 1 _Z29kernel_guassianintegrateblobsiiPKfS0_S0_S0_S0_S0_Pf_param_7,
	.param .u64 .ptr .align 1 _Z29kernel_guassianintegrateblobsiiPKfS0_S0_S0_S0_S0_Pf_param_8
)
{
	.reg .pred 	%p<49>;
	.reg .b32 	%r<62>;
	.reg .b32 	%f<240>;
	.reg .b64 	%rd<28>;
	.reg .b64 	%fd<40>;

	ld.param.u32 	%r18, [_Z29kernel_guassianintegrateblobsiiPKfS0_S0_S0_S0_S0_Pf_param_0];
	ld.param.u32 	%r19, [_Z29kernel_guassianintegrateblobsiiPKfS0_S0_S0_S0_S0_Pf_param_1];
	ld.param.u64 	%rd5, [_Z29kernel_guassianintegrateblobsiiPKfS0_S0_S0_S0_S0_Pf_param_4];
	ld.param.u64 	%rd6, [_Z29kernel_guassianintegrateblobsiiPKfS0_S0_S0_S0_S0_Pf_param_5];
	ld.param.u64 	%rd7, [_Z29kernel_guassianintegrateblobsiiPKfS0_S0_S0_S0_S0_Pf_param_6];
	ld.param.u64 	%rd8, [_Z29kernel_guassianintegrateblobsiiPKfS0_S0_S0_S0_S0_Pf_param_7];
	ld.param.u64 	%rd9, [_Z29kernel_guassianintegrateblobsiiPKfS0_S0_S0_S0_S0_Pf_param_8];
	cvta.to.global.u64 	%rd1, %rd9;
	mov.u32 	%r20, %tid.x;
	mov.u32 	%r21, %ctaid.x;
	mov.u32 	%r22, %ntid.x;
	mad.lo.s32 	%r1, %r21, %r22, %r20;
	setp.ge.s32 	%p1, %r1, %r19;
	@%p1 bra 	$L__BB1_39;
	ld.param.u64 	%rd27, [_Z29kernel_guassianintegrateblobsiiPKfS0_S0_S0_S0_S0_Pf_param_3];
	ld.param.u64 	%rd26, [_Z29kernel_guassianintegrateblobsiiPKfS0_S0_S0_S0_S0_Pf_param_2];
	cvta.to.global.u64 	%rd10, %rd26;
	cvta.to.global.u64 	%rd11, %rd27;
	cvta.to.global.u64 	%rd12, %rd5;
	cvta.to.global.u64 	%rd13, %rd6;
	cvta.to.global.u64 	%rd14, %rd7;
	cvta.to.global.u64 	%rd15, %rd8;
	mul.wide.u32 	%rd16, %r1, 4;
	add.s64 	%rd17, %rd10, %rd16;
	ld.global.f32 	%f1, [%rd17];
	add.s64 	%rd18, %rd11, %rd16;
	ld.global.f32 	%f2, [%rd18];
	add.s64 	%rd19, %rd12, %rd16;
	ld.global.f32 	%f3, [%rd19];
	add.s64 	%rd20, %rd13, %rd16;
	ld.global.f32 	%f4, [%rd20];
	add.s64 	%rd21, %rd14, %rd16;
	ld.global.f32 	%f5, [%rd21];
	add.s64 	%rd22, %rd15, %rd16;
	ld.global.f32 	%f6, [%rd22];
	cvt.f64.f32 	%fd1, %f5;
	{
	.reg .b32 %temp; 
	mov.b64 	{%temp, %r2}, %fd1;
	}
	mov.f64 	%fd17, 0d4000000000000000;
	{
	.reg .b32 %temp; 
	mov.b64 	{%temp, %r23}, %fd17;
	}
	and.b32  	%r4, %r23, 2146435072;
	setp.eq.s32 	%p2, %r4, 1062207488;
	abs.f64 	%fd2, %fd1;
	{ // callseq 5, 0
	.param .b64 param0;
	st.param.f64 	[param0], %fd2;
	.param .b64 retval0;
	call.uni (retval0), 
	__internal_accurate_pow, 
	(
	param0
	);
	ld.param.f64 	%fd18, [retval0];
	} // callseq 5
	setp.lt.s32 	%p3, %r2, 0;
	neg.f64 	%fd20, %fd18;
	selp.f64 	%fd21, %fd20, %fd18, %p2;
	selp.f64 	%fd37, %fd21, %fd18, %p3;
	setp.neu.f32 	%p4, %f5, 0f00000000;
	@%p4 bra 	$L__BB1_3;
	setp.eq.s32 	%p5, %r4, 1062207488;
	selp.b32 	%r24, %r2, 0, %p5;
	setp.lt.s32 	%p6, %r23, 0;
	or.b32  	%r25, %r24, 2146435072;
	selp.b32 	%r26, %r25, %r24, %p6;
	mov.b32 	%r27, 0;
	mov.b64 	%fd37, {%r27, %r26};
$L__BB1_3:
	add.f64 	%fd22, %fd1, 0d4000000000000000;
	{
	.reg .b32 %temp; 
	mov.b64 	{%temp, %r28}, %fd22;
	}
	and.b32  	%r29, %r28, 2146435072;
	setp.ne.s32 	%p7, %r29, 2146435072;
	@%p7 bra 	$L__BB1_8;
	setp.num.f32 	%p8, %f5, %f5;
	@%p8 bra 	$L__BB1_6;
	mov.f64 	%fd23, 0d4000000000000000;
	add.rn.f64 	%fd37, %fd1, %fd23;
	bra.uni 	$L__BB1_8;
$L__BB1_6:
	setp.neu.f64 	%p9, %fd2, 0d7FF0000000000000;
	@%p9 bra 	$L__BB1_8;
	setp.lt.s32 	%p10, %r2, 0;
	setp.eq.s32 	%p11, %r4, 1062207488;
	setp.lt.s32 	%p12, %r23, 0;
	selp.b32 	%r31, 0, 2146435072, %p12;
	and.b32  	%r32, %r23, 2147483647;
	setp.ne.s32 	%p13, %r32, 1071644672;
	or.b32  	%r33, %r31, -2147483648;
	selp.b32 	%r34, %r33, %r31, %p13;
	selp.b32 	%r35, %r34, %r31, %p11;
	selp.b32 	%r36, %r35, %r31, %p10;
	mov.b32 	%r37, 0;
	mov.b64 	%fd37, {%r37, %r36};
$L__BB1_8:
	setp.eq.s32 	%p14, %r4, 1062207488;
	setp.eq.f32 	%p15, %f5, 0f3F800000;
	add.f64 	%fd24, %fd37, %fd37;
	sqrt.rn.f64 	%fd25, %fd24;
	rcp.rn.f64 	%fd26, %fd25;
	cvt.rn.f32.f64 	%f47, %fd26;
	selp.f32 	%f7, 0f3F3504F3, %f47, %p15;
	cvt.f64.f32 	%fd9, %f6;
	{
	.reg .b32 %temp; 
	mov.b64 	{%temp, %r5}, %fd9;
	}
	abs.f64 	%fd10, %fd9;
	{ // callseq 6, 0
	.param .b64 param0;
	st.param.f64 	[param0], %fd10;
	.param .b64 retval0;
	call.uni (retval0), 
	__internal_accurate_pow, 
	(
	param0
	);
	ld.param.f64 	%fd27, [retval0];
	} // callseq 6
	setp.lt.s32 	%p16, %r5, 0;
	neg.f64 	%fd29, %fd27;
	selp.f64 	%fd30, %fd29, %fd27, %p14;
	selp.f64 	%fd39, %fd30, %fd27, %p16;
	setp.neu.f32 	%p17, %f6, 0f00000000;
	@%p17 bra 	$L__BB1_10;
	setp.eq.s32 	%p18, %r4, 1062207488;
	selp.b32 	%r39, %r5, 0, %p18;
	setp.lt.s32 	%p19, %r23, 0;
	or.b32  	%r40, %r39, 2146435072;
	selp.b32 	%r41, %r40, %r39, %p19;
	mov.b32 	%r42, 0;
	mov.b64 	%fd39, {%r42, %r41};
$L__BB1_10:
	add.f64 	%fd31, %fd9, 0d4000000000000000;
	{
	.reg .b32 %temp; 
	mov.b64 	{%temp, %r43}, %fd31;
	}
	and.b32  	%r44, %r43, 2146435072;
	setp.ne.s32 	%p20, %r44, 2146435072;
	@%p20 bra 	$L__BB1_15;
	setp.num.f32 	%p21, %f6, %f6;
	@%p21 bra 	$L__BB1_13;
	mov.f64 	%fd32, 0d4000000000000000;
	add.rn.f64 	%fd39, %fd9, %fd32;
	bra.uni 	$L__BB1_15;
$L__BB1_13:
	setp.neu.f64 	%p22, %fd10, 0d7FF0000000000000;
	@%p22 bra 	$L__BB1_15;
	setp.lt.s32 	%p23, %r5, 0;
	setp.eq.s32 	%p24, %r4, 1062207488;
	setp.lt.s32 	%p25, %r23, 0;
	selp.b32 	%r46, 0, 2146435072, %p25;
	and.b32  	%r47, %r23, 2147483647;
	setp.ne.s32 	%p26, %r47, 1071644672;
	or.b32  	%r48, %r46, -2147483648;
	selp.b32 	%r49, %r48, %r46, %p26;
	selp.b32 	%r50, %r49, %r46, %p24;
	selp.b32 	%r51, %r50, %r46, %p23;
	mov.b32 	%r52, 0;
	mov.b64 	%fd39, {%r52, %r51};
$L__BB1_15:
	setp.eq.f32 	%p27, %f6, 0f3F800000;
	add.f64 	%fd33, %fd39, %fd39;
	sqrt.rn.f64 	%fd34, %fd33;
	rcp.rn.f64 	%fd35, %fd34;
	cvt.rn.f32.f64 	%f48, %fd35;
	selp.f32 	%f8, 0f3F3504F3, %f48, %p27;
	setp.lt.s32 	%p28, %r18, 1;
	@%p28 bra 	$L__BB1_39;
	mul.lo.s32 	%r6, %r1, %r18;
	and.b32  	%r7, %r18, 1;
	and.b32  	%r8, %r18, 2147483646;
	mul.f32 	%f9, %f3, 0f3E800000;
	mov.b32 	%r58, 0;
$L__BB1_17:
	cvt.rn.f32.u32 	%f49, %r58;
	sub.f32 	%f10, %f1, %f49;
	mul.f32 	%f11, %f7, %f10;
	abs.f32 	%f50, %f11;
	setp.ltu.f32 	%p29, %f50, 0f3F8060FE;
	setp.ge.f32 	%p30, %f50, 0f3F8060FE;
	mul.f32 	%f51, %f11, %f11;
	selp.f32 	%f52, %f50, %f51, %p30;
	selp.f32 	%f53, 0f38EB4C3A, 0f38B1E96A, %p30;
	selp.f32 	%f54, 0fBAAE005B, 0fBA574D20, %p30;
	fma.rn.f32 	%f55, %f53, %f52, %f54;
	selp.f32 	%f56, 0f3C09919F, 0f3BAAD5EA, %p30;
	fma.rn.f32 	%f57, %f55, %f52, %f56;
	selp.f32 	%f58, 0fBD24D99A, 0fBCDC1BE7, %p30;
	fma.rn.f32 	%f59, %f57, %f52, %f58;
	selp.f32 	%f60, 0f3E235519, 0f3DE718AF, %p30;
	fma.rn.f32 	%f61, %f59, %f52, %f60;
	selp.f32 	%f62, 0f3F69B4F9, 0fBEC093AC, %p30;
	fma.rn.f32 	%f63, %f61, %f52, %f62;
	selp.f32 	%f64, 0f3F210A14, 0f3E0375D3, %p30;
	fma.rn.f32 	%f65, %f63, %f52, %f64;
	neg.f32 	%f66, %f52;
	selp.f32 	%f67, %f66, %f11, %p30;
	fma.rn.f32 	%f232, %f65, %f67, %f67;
	@%p29 bra 	$L__BB1_19;
	ex2.approx.ftz.f32 	%f68, %f232;
	mov.f32 	%f69, 0f3F800000;
	sub.f32 	%f70, %f69, %f68;
	copysign.f32 	%f232, %f11, %f70;
$L__BB1_19:
	add.f32 	%f71, %f10, 0fBF800000;
	mul.f32 	%f15, %f7, %f71;
	abs.f32 	%f72, %f15;
	setp.ltu.f32 	%p31, %f72, 0f3F8060FE;
	setp.ge.f32 	%p32, %f72, 0f3F8060FE;
	mul.f32 	%f73, %f15, %f15;
	selp.f32 	%f74, %f72, %f73, %p32;
	selp.f32 	%f75, 0f38EB4C3A, 0f38B1E96A, %p32;
	selp.f32 	%f76, 0fBAAE005B, 0fBA574D20, %p32;
	fma.rn.f32 	%f77, %f75, %f74, %f76;
	selp.f32 	%f78, 0f3C09919F, 0f3BAAD5EA, %p32;
	fma.rn.f32 	%f79, %f77, %f74, %f78;
	selp.f32 	%f80, 0fBD24D99A, 0fBCDC1BE7, %p32;
	fma.rn.f32 	%f81, %f79, %f74, %f80;
	selp.f32 	%f82, 0f3E235519, 0f3DE718AF, %p32;
	fma.rn.f32 	%f83, %f81, %f74, %f82;
	selp.f32 	%f84, 0f3F69B4F9, 0fBEC093AC, %p32;
	fma.rn.f32 	%f85, %f83, %f74, %f84;
	selp.f32 	%f86, 0f3F210A14, 0f3E0375D3, %p32;
	fma.rn.f32 	%f87, %f85, %f74, %f86;
	neg.f32 	%f88, %f74;
	selp.f32 	%f89, %f88, %f15, %p32;
	fma.rn.f32 	%f233, %f87, %f89, %f89;
	@%p31 bra 	$L__BB1_21;
	ex2.approx.ftz.f32 	%f90, %f233;
	mov.f32 	%f91, 0f3F800000;
	sub.f32 	%f92, %f91, %f90;
	copysign.f32 	%f233, %f15, %f92;
$L__BB1_21:
	setp.eq.s32 	%p33, %r18, 1;
	sub.f32 	%f93, %f232, %f233;
	mul.f32 	%f19, %f9, %f93;
	add.s32 	%r55, %r6, %r58;
	mul.lo.s32 	%r10, %r55, %r18;
	mov.b32 	%r61, 0;
	@%p33 bra 	$L__BB1_32;
	mov.b32 	%r60, 0;
	mov.u32 	%r59, %r10;
$L__BB1_23:
	cvt.rn.f32.u32 	%f94, %r60;
	sub.f32 	%f20, %f2, %f94;
	mul.f32 	%f21, %f8, %f20;
	abs.f32 	%f95, %f21;
	setp.ltu.f32 	%p34, %f95, 0f3F8060FE;
	setp.ge.f32 	%p35, %f95, 0f3F8060FE;
	mul.f32 	%f96, %f21, %f21;
	selp.f32 	%f97, %f95, %f96, %p35;
	selp.f32 	%f98, 0f38EB4C3A, 0f38B1E96A, %p35;
	selp.f32 	%f99, 0fBAAE005B, 0fBA574D20, %p35;
	fma.rn.f32 	%f100, %f98, %f97, %f99;
	selp.f32 	%f101, 0f3C09919F, 0f3BAAD5EA, %p35;
	fma.rn.f32 	%f102, %f100, %f97, %f101;
	selp.f32 	%f103, 0fBD24D99A, 0fBCDC1BE7, %p35;
	fma.rn.f32 	%f104, %f102, %f97, %f103;
	selp.f32 	%f105, 0f3E235519, 0f3DE718AF, %p35;
	fma.rn.f32 	%f106, %f104, %f97, %f105;
	selp.f32 	%f107, 0f3F69B4F9, 0fBEC093AC, %p35;
	fma.rn.f32 	%f108, %f106, %f97, %f107;
	selp.f32 	%f109, 0f3F210A14, 0f3E0375D3, %p35;
	fma.rn.f32 	%f110, %f108, %f97, %f109;
	neg.f32 	%f111, %f97;
	selp.f32 	%f112, %f111, %f21, %p35;
	fma.rn.f32 	%f234, %f110, %f112, %f112;
	@%p34 bra 	$L__BB1_25;
	ex2.approx.ftz.f32 	%f113, %f234;
	mov.f32 	%f114, 0f3F800000;
	sub.f32 	%f115, %f114, %f113;
	copysign.f32 	%f234, %f21, %f115;
$L__BB1_25:
	add.f32 	%f116, %f20, 0fBF800000;
	mul.f32 	%f25, %f8, %f116;
	abs.f32 	%f117, %f25;
	setp.ltu.f32 	%p36, %f117, 0f3F8060FE;
	setp.ge.f32 	%p37, %f117, 0f3F8060FE;
	mul.f32 	%f118, %f25, %f25;
	selp.f32 	%f119, %f117, %f118, %p37;
	selp.f32 	%f120, 0f38EB4C3A, 0f38B1E96A, %p37;
	selp.f32 	%f121, 0fBAAE005B, 0fBA574D20, %p37;
	fma.rn.f32 	%f122, %f120, %f119, %f121;
	selp.f32 	%f123, 0f3C09919F, 0f3BAAD5EA, %p37;
	fma.rn.f32 	%f124, %f122, %f119, %f123;
	selp.f32 	%f125, 0fBD24D99A, 0fBCDC1BE7, %p37;
	fma.rn.f32 	%f126, %f124, %f119, %f125;
	selp.f32 	%f127, 0f3E235519, 0f3DE718AF, %p37;
	fma.rn.f32 	%f128, %f126, %f119, %f127;
	selp.f32 	%f129, 0f3F69B4F9, 0fBEC093AC, %p37;
	fma.rn.f32 	%f130, %f128, %f119, %f129;
	selp.f32 	%f131, 0f3F210A14, 0f3E0375D3, %p37;
	fma.rn.f32 	%f132, %f130, %f119, %f131;
	neg.f32 	%f133, %f119;
	selp.f32 	%f134, %f133, %f25, %p37;
	fma.rn.f32 	%f235, %f132, %f134, %f134;
	@%p36 bra 	$L__BB1_27;
	ex2.approx.ftz.f32 	%f135, %f235;
	mov.f32 	%f136, 0f3F800000;
	sub.f32 	%f137, %f136, %f135;
	copysign.f32 	%f235, %f25, %f137;
$L__BB1_27:
	sub.f32 	%f138, %f234, %f235;
	fma.rn.f32 	%f139, %f19, %f138, %f4;
	mul.wide.s32 	%rd23, %r59, 4;
	add.s64 	%rd2, %rd1, %rd23;
	st.global.f32 	[%rd2], %f139;
	add.s32 	%r13, %r60, 1;
	cvt.rn.f32.u32 	%f140, %r13;
	sub.f32 	%f29, %f2, %f140;
	mul.f32 	%f30, %f8, %f29;
	abs.f32 	%f141, %f30;
	setp.ltu.f32 	%p38, %f141, 0f3F8060FE;
	setp.ge.f32 	%p39, %f141, 0f3F8060FE;
	mul.f32 	%f142, %f30, %f30;
	selp.f32 	%f143, %f141, %f142, %p39;
	selp.f32 	%f144, 0f38EB4C3A, 0f38B1E96A, %p39;
	selp.f32 	%f145, 0fBAAE005B, 0fBA574D20, %p39;
	fma.rn.f32 	%f146, %f144, %f143, %f145;
	selp.f32 	%f147, 0f3C09919F, 0f3BAAD5EA, %p39;
	fma.rn.f32 	%f148, %f146, %f143, %f147;
	selp.f32 	%f149, 0fBD24D99A, 0fBCDC1BE7, %p39;
	fma.rn.f32 	%f150, %f148, %f143, %f149;
	selp.f32 	%f151, 0f3E235519, 0f3DE718AF, %p39;
	fma.rn.f32 	%f152, %f150, %f143, %f151;
	selp.f32 	%f153, 0f3F69B4F9, 0fBEC093AC, %p39;
	fma.rn.f32 	%f154, %f152, %f143, %f153;
	selp.f32 	%f155, 0f3F210A14, 0f3E0375D3, %p39;
	fma.rn.f32 	%f156, %f154, %f143, %f155;
	neg.f32 	%f157, %f143;
	selp.f32 	%f158, %f157, %f30, %p39;
	fma.rn.f32 	%f236, %f156, %f158, %f158;
	@%p38 bra 	$L__BB1_29;
	ex2.approx.ftz.f32 	%f159, %f236;
	mov.f32 	%f160, 0f3F800000;
	sub.f32 	%f161, %f160, %f159;
	copysign.f32 	%f236, %f30, %f161;
$L__BB1_29:
	add.f32 	%f162, %f29, 0fBF800000;
	mul.f32 	%f34, %f8, %f162;
	abs.f32 	%f163, %f34;
	setp.ltu.f32 	%p40, %f163, 0f3F8060FE;
	setp.ge.f32 	%p41, %f163, 0f3F8060FE;
	mul.f32 	%f164, %f34, %f34;
	selp.f32 	%f165, %f163, %f164, %p41;
	selp.f32 	%f166, 0f38EB4C3A, 0f38B1E96A, %p41;
	selp.f32 	%f167, 0fBAAE005B, 0fBA574D20, %p41;
	fma.rn.f32 	%f168, %f166, %f165, %f167;
	selp.f32 	%f169, 0f3C09919F, 0f3BAAD5EA, %p41;
	fma.rn.f32 	%f170, %f168, %f165, %f169;
	selp.f32 	%f171, 0fBD24D99A, 0fBCDC1BE7, %p41;
	fma.rn.f32 	%f172, %f170, %f165, %f171;
	selp.f32 	%f173, 0f3E235519, 0f3DE718AF, %p41;
	fma.rn.f32 	%f174, %f172, %f165, %f173;
	selp.f32 	%f175, 0f3F69B4F9, 0fBEC093AC, %p41;
	fma.rn.f32 	%f176, %f174, %f165, %f175;
	selp.f32 	%f177, 0f3F210A14, 0f3E0375D3, %p41;
	fma.rn.f32 	%f178, %f176, %f165, %f177;
	neg.f32 	%f179, %f165;
	selp.f32 	%f180, %f179, %f34, %p41;
	fma.rn.f32 	%f237, %f178, %f180, %f180;
	@%p40 bra 	$L__BB1_31;
	ex2.approx.ftz.f32 	%f181, %f237;
	mov.f32 	%f182, 0f3F800000;
	sub.f32 	%f183, %f182, %f181;
	copysign.f32 	%f237, %f34, %f183;
$L__BB1_31:
	sub.f32 	%f184, %f236, %f237;
	fma.rn.f32 	%f185, %f19, %f184, %f4;
	st.global.f32 	[%rd2+4], %f185;
	add.s32 	%r59, %r59, 2;
	add.s32 	%r60, %r13, 1;
	setp.ne.s32 	%p42, %r60, %r8;
	mov.u32 	%r61, %r8;
	@%p42 bra 	$L__BB1_23;
$L__BB1_32:
	setp.eq.s32 	%p43, %r7, 0;
	@%p43 bra 	$L__BB1_38;
	cvt.rn.f32.u32 	%f186, %r61;
	sub.f32 	%f38, %f2, %f186;
	mul.f32 	%f39, %f8, %f38;
	abs.f32 	%f187, %f39;
	setp.ltu.f32 	%p44, %f187, 0f3F8060FE;
	setp.ge.f32 	%p45, %f187, 0f3F8060FE;
	mul.f32 	%f188, %f39, %f39;
	selp.f32 	%f189, %f187, %f188, %p45;
	selp.f32 	%f190, 0f38EB4C3A, 0f38B1E96A, %p45;
	selp.f32 	%f191, 0fBAAE005B, 0fBA574D20, %p45;
	fma.rn.f32 	%f192, %f190, %f189, %f191;
	selp.f32 	%f193, 0f3C09919F, 0f3BAAD5EA, %p45;
	fma.rn.f32 	%f194, %f192, %f189, %f193;
	selp.f32 	%f195, 0fBD24D99A, 0fBCDC1BE7, %p45;
	fma.rn.f32 	%f196, %f194, %f189, %f195;
	selp.f32 	%f197, 0f3E235519, 0f3DE718AF, %p45;
	fma.rn.f32 	%f198, %f196, %f189, %f197;
	selp.f32 	%f199, 0f3F69B4F9, 0fBEC093AC, %p45;
	fma.rn.f32 	%f200, %f198, %f189, %f199;
	selp.f32 	%f201, 0f3F210A14, 0f3E0375D3, %p45;
	fma.rn.f32 	%f202, %f200, %f189, %f201;
	neg.f32 	%f203, %f189;
	selp.f32 	%f204, %f203, %f39, %p45;
	fma.rn.f32 	%f238, %f202, %f204, %f204;
	@%p44 bra 	$L__BB1_35;
	ex2.approx.ftz.f32 	%f205, %f238;
	mov.f32 	%f206, 0f3F800000;
	sub.f32 	%f207, %f206, %f205;
	copysign.f32 	%f238, %f39, %f207;
$L__BB1_35:
	add.f32 	%f208, %f38, 0fBF800000;
	mul.f32 	%f43, %f8, %f208;
	abs.f32 	%f209, %f43;
	setp.ltu.f32 	%p46, %f209, 0f3F8060FE;
	setp.ge.f32 	%p47, %f209, 0f3F8060FE;
	mul.f32 	%f210, %f43, %f43;
	selp.f32 	%f211, %f209, %f210, %p47;
	selp.f32 	%f212, 0f38EB4C3A, 0f38B1E96A, %p47;
	selp.f32 	%f213, 0fBAAE005B, 0fBA574D20, %p47;
	fma.rn.f32 	%f214, %f212, %f211, %f213;
	selp.f32 	%f215, 0f3C09919F, 0f3BAAD5EA, %p47;
	fma.rn.f32 	%f216, %f214, %f211, %f215;
	selp.f32 	%f217, 0fBD24D99A, 0fBCDC1BE7, %p47;
	fma.rn.f32 	%f218, %f216, %f211, %f217;
	selp.f32 	%f219, 0f3E235519, 0f3DE718AF, %p47;
	fma.rn.f32 	%f220, %f218, %f211, %f219;
	selp.f32 	%f221, 0f3F69B4F9, 0fBEC093AC, %p47;
	fma.rn.f32 	%f222, %f220, %f211, %f221;
	selp.f32 	%f223, 0f3F210A14, 0f3E0375D3, %p47;
	fma.rn.f32 	%f224, %f222, %f211, %f223;
	neg.f32 	%f225, %f211;
	selp.f32 	%f226, %f225, %f43, %p47;
	fma.rn.f32 	%f239, %f224, %f226, %f226;
	@%p46 bra 	$L__BB1_37;
	ex2.approx.ftz.f32 	%f227, %f239;
	mov.f32 	%f228, 0f3F800000;
	sub.f32 	%f229, %f228, %f227;
	copysign.f32 	%f239, %f43, %f229;
$L__BB1_37:
	sub.f32 	%f230, %f238, %f239;
	fma.rn.f32 	%f231, %f19, %f230, %f4;
	add.s32 	%r57, %r61, %r10;
	mul.wide.s32 	%rd24, %r57, 4;
	add.s64 	%rd25, %rd1, %rd24;
	st.global.f32 	[%rd25], %f231;
$L__BB1_38:
	add.s32 	%r58, %r58, 1;
	setp.ne.s32 	%p48, %r58, %r18;
	@%p48 bra 	$L__BB1_17;
$L__BB1_39:
	ret;

}
.func  (.param .b64 func_retval0) __internal_accurate_pow(
	.param .b64 __internal_accurate_pow_param_0
)
{
	.reg .pred 	%p<8>;
	.reg .b32 	%r<49>;
	.reg .b32 	%f<3>;
	.reg .b64 	%fd<109>;

	ld.param.f64 	%fd10, [__internal_accurate_pow_param_0];
	{
	.reg .b32 %temp; 
	mov.b64 	{%temp, %r46}, %fd10;
	}
	{
	.reg .b32 %temp; 
	mov.b64 	{%r45, %temp}, %fd10;
	}
	shr.u32 	%r47, %r46, 20;
	setp.gt.u32 	%p1, %r46, 1048575;
	@%p1 bra 	$L__BB2_2;
	mul.f64 	%fd11, %fd10, 0d4350000000000000;
	{
	.reg .b32 %temp; 
	mov.b64 	{%temp, %r46}, %fd11;
	}
	{
	.reg .b32 %temp; 
	mov.b64 	{%r45, %temp}, %fd11;
	}
	shr.u32 	%r16, %r46, 20;
	add.s32 	%r47, %r16, -54;
$L__BB2_2:
	add.s32 	%r48, %r47, -1023;
	and.b32  	%r17, %r46, -2146435073;
	or.b32  	%r18, %r17, 1072693248;
	mov.b64 	%fd107, {%r45, %r18};
	setp.lt.u32 	%p2, %r18, 1073127583;
	@%p2 bra 	$L__BB2_4;
	{
	.reg .b32 %temp; 
	mov.b64 	{%r19, %temp}, %fd107;
	}
	{
	.reg .b32 %temp; 
	mov.b64 	{%temp, %r20}, %fd107;
	}
	add.s32 	%r21, %r20, -1048576;
	mov.b64 	%fd107, {%r19, %r21};
	add.s32 	%r48, %r47, -1022;
$L__BB2_4:
	add.f64 	%fd12, %fd107, 0dBFF0000000000000;
	add.f64 	%fd13, %fd107, 0d3FF0000000000000;
	rcp.approx.ftz.f64 	%fd14, %fd13;
	neg.f64 	%fd15, %fd13;
	fma.rn.f64 	%fd16, %fd15, %fd14, 0d3FF0000000000000;
	fma.rn.f64 	%fd17, %fd16, %fd16, %fd16;
	fma.rn.f64 	%fd18, %fd17, %fd14, %fd14;
	mul.f64 	%fd19, %fd12, %fd18;
	fma.rn.f64 	%fd20, %fd12, %fd18, %fd19;
	mul.f64 	%fd21, %fd20, %fd20;
	fma.rn.f64 	%fd22, %fd21, 0d3EB0F5FF7D2CAFE2, 0d3ED0F5D241AD3B5A;
	fma.rn.f64 	%fd23, %fd22, %fd21, 0d3EF3B20A75488A3F;
	fma.rn.f64 	%fd24, %fd23, %fd21, 0d3F1745CDE4FAECD5;
	fma.rn.f64 	%fd25, %fd24, %fd21, 0d3F3C71C7258A578B;
	fma.rn.f64 	%fd26, %fd25, %fd21, 0d3F6249249242B910;
	fma.rn.f64 	%fd27, %fd26, %fd21, 0d3F89999999999DFB;
	sub.f64 	%fd28, %fd12, %fd20;
	add.f64 	%fd29, %fd28, %fd28;
	neg.f64 	%fd30, %fd20;
	fma.rn.f64 	%fd31, %fd30, %fd12, %fd29;
	mul.f64 	%fd32, %fd18, %fd31;
	fma.rn.f64 	%fd33, %fd21, %fd27, 0d3FB5555555555555;
	mov.f64 	%fd34, 0d3FB5555555555555;
	sub.f64 	%fd35, %fd34, %fd33;
	fma.rn.f64 	%fd36, %fd21, %fd27, %fd35;
	add.f64 	%fd37, %fd36, 0dBC46A4CB00B9E7B0;
	add.f64 	%fd38, %fd33, %fd37;
	sub.f64 	%fd39, %fd33, %fd38;
	add.f64 	%fd40, %fd37, %fd39;
	mul.rn.f64 	%fd41, %fd20, %fd20;
	neg.f64 	%fd42, %fd41;
	fma.rn.f64 	%fd43, %fd20, %fd20, %fd42;
	{
	.reg .b32 %temp; 
	mov.b64 	{%r22, %temp}, %fd32;
	}
	{
	.reg .b32 %temp; 
	mov.b64 	{%temp, %r23}, %fd32;
	}
	add.s32 	%r24, %r23, 1048576;
	mov.b64 	%fd44, {%r22, %r24};
	fma.rn.f64 	%fd45, %fd20, %fd44, %fd43;
	mul.rn.f64 	%fd46, %fd41, %fd20;
	neg.f64 	%fd47, %fd46;
	fma.rn.f64 	%fd48, %fd41, %fd20, %fd47;
	fma.rn.f64 	%fd49, %fd41, %fd32, %fd48;
	fma.rn.f64 	%fd50, %fd45, %fd20, %fd49;
	mul.rn.f64 	%fd51, %fd38, %fd46;
	neg.f64 	%fd52, %fd51;
	fma.rn.f64 	%fd53, %fd38, %fd46, %fd52;
	fma.rn.f64 	%fd54, %fd38, %fd50, %fd53;
	fma.rn.f64 	%fd55, %fd40, %fd46, %fd54;
	add.f64 	%fd56, %fd51, %fd55;
	sub.f64 	%fd57, %fd51, %fd56;
	add.f64 	%fd58, %fd55, %fd57;
	add.f64 	%fd59, %fd20, %fd56;
	sub.f64 	%fd60, %fd20, %fd59;
	add.f64 	%fd61, %fd56, %fd60;
	add.f64 	%fd62, %fd58, %fd61;
	add.f64 	%fd63, %fd32, %fd62;
	add.f64 	%fd64, %fd59, %fd63;
	sub.f64 	%fd65, %fd59, %fd64;
	add.f64 	%fd66, %fd63, %fd65;
	xor.b32  	%r25, %r48, -2147483648;
	mov.b32 	%r26, 1127219200;
	mov.b64 	%fd67, {%r25, %r26};
	mov.b32 	%r27, -2147483648;
	mov.b64 	%fd68, {%r27, %r26};
	sub.f64 	%fd69, %fd67, %fd68;
	fma.rn.f64 	%fd70, %fd69, 0d3FE62E42FEFA39EF, %fd64;
	fma.rn.f64 	%fd71, %fd69, 0dBFE62E42FEFA39EF, %fd70;
	sub.f64 	%fd72, %fd71, %fd64;
	sub.f64 	%fd73, %fd66, %fd72;
	fma.rn.f64 	%fd74, %fd69, 0d3C7ABC9E3B39803F, %fd73;
	add.f64 	%fd75, %fd70, %fd74;
	sub.f64 	%fd76, %fd70, %fd75;
	add.f64 	%fd77, %fd74, %fd76;
	mov.f64 	%fd78, 0d4000000000000000;
	{
	.reg .b32 %temp; 
	mov.b64 	{%temp, %r28}, %fd78;
	}
	{
	.reg .b32 %temp; 
	mov.b64 	{%r29, %temp}, %fd78;
	}
	shl.b32 	%r30, %r28, 1;
	setp.gt.u32 	%p3, %r30, -33554433;
	and.b32  	%r31, %r28, -15728641;
	selp.b32 	%r32, %r31, %r28, %p3;
	mov.b64 	%fd79, {%r29, %r32};
	mul.rn.f64 	%fd80, %fd75, %fd79;
	neg.f64 	%fd81, %fd80;
	fma.rn.f64 	%fd82, %fd75, %fd79, %fd81;
	fma.rn.f64 	%fd83, %fd77, %fd79, %fd82;
	add.f64 	%fd4, %fd80, %fd83;
	sub.f64 	%fd84, %fd80, %fd4;
	add.f64 	%fd5, %fd83, %fd84;
	fma.rn.f64 	%fd85, %fd4, 0d3FF71547652B82FE, 0d4338000000000000;
	{
	.reg .b32 %temp; 
	mov.b64 	{%r13, %temp}, %fd85;
	}
	mov.f64 	%fd86, 0dC338000000000000;
	add.rn.f64 	%fd87, %fd85, %fd86;
	fma.rn.f64 	%fd88, %fd87, 0dBFE62E42FEFA39EF, %fd4;
	fma.rn.f64 	%fd89, %fd87, 0dBC7ABC9E3B39803F, %fd88;
	fma.rn.f64 	%fd90, %fd89, 0d3E5ADE1569CE2BDF, 0d3E928AF3FCA213EA;
	fma.rn.f64 	%fd91, %fd90, %fd89, 0d3EC71DEE62401315;
	fma.rn.f64 	%fd92, %fd91, %fd89, 0d3EFA01997C89EB71;
	fma.rn.f64 	%fd93, %fd92, %fd89, 0d3F2A01A014761F65;
	fma.rn.f64 	%fd94, %fd93, %fd89, 0d3F56C16C1852B7AF;
	fma.rn.f64 	%fd95, %fd94, %fd89, 0d3F81111111122322;
	fma.rn.f64 	%fd96, %fd95, %fd89, 0d3FA55555555502A1;
	fma.rn.f64 	%fd97, %fd96, %fd89, 0d3FC5555555555511;
	fma.rn.f64 	%fd98, %fd97, %fd89, 0d3FE000000000000B;
	fma.rn.f64 	%fd99, %fd98, %fd89, 0d3FF0000000000000;
	fma.rn.f64 	%fd100, %fd99, %fd89, 0d3FF0000000000000;
	{
	.reg .b32 %temp; 
	mov.b64 	{%r14, %temp}, %fd100;
	}
	{
	.reg .b32 %temp; 
	mov.b64 	{%temp, %r15}, %fd100;
	}
	shl.b32 	%r33, %r13, 20;
	add.s32 	%r34, %r33, %r15;
	mov.b64 	%fd108, {%r14, %r34};
	{
	.reg .b32 %temp; 
	mov.b64 	{%temp, %r35}, %fd4;
	}
	mov.b32 	%f2, %r35;
	abs.f32 	%f1, %f2;
	setp.lt.f32 	%p4, %f1, 0f4086232B;
	@%p4 bra 	$L__BB2_7;
	setp.lt.f64 	%p5, %fd4, 0d0000000000000000;
	add.f64 	%fd101, %fd4, 0d7FF0000000000000;
	selp.f64 	%fd108, 0d0000000000000000, %fd101, %p5;
	setp.geu.f32 	%p6, %f1, 0f40874800;
	@%p6 bra 	$L__BB2_7;
	shr.u32 	%r36, %r13, 31;
	add.s32 	%r37, %r13, %r36;
	shr.s32 	%r38, %r37, 1;
	shl.b32 	%r39, %r38, 20;
	add.s32 	%r40, %r15, %r39;
	mov.b64 	%fd102, {%r14, %r40};
	sub.s32 	%r41, %r13, %r38;
	shl.b32 	%r42, %r41, 20;
	add.s32 	%r43, %r42, 1072693248;
	mov.b32 	%r44, 0;
	mov.b64 	%fd103, {%r44, %r43};
	mul.f64 	%fd108, %fd103, %fd102;
$L__BB2_7:
	abs.f64 	%fd104, %fd108;
	setp.eq.f64 	%p7, %fd104, 0d7FF0000000000000;
	fma.rn.f64 	%fd105, %fd108, %fd5, %fd108;
	selp.f64 	%fd106, %fd108, %fd105, %p7;
	st.param.f64 	[func_retval0], %fd106;
	ret;

}


// ===== COMPILED SASS (sm_100) =====

	.target	sm_100

	.elftype	@"ET_EXEC"


//--------------------- .note.nv.tkinfo           --------------------------
	.section	.note.nv.tkinfo,"",@"SHT_NOTE"
	.sectionflags	@"SHF_NOTE_NV_TKINFO"
	.tkinfo
        /*0018*/ 	.word	0x00000002
        /*0030*/ 	.string	""
        /*0030*/ 	.string	"ptxas"
        /*0030*/ 	.string	"Cuda compilation tools, release 13.0, V13.0.88"
        /*0030*/ 	.string	"Build cuda_13.0.r13.0/compiler.36424714_0"
        /*0030*/ 	.string	"-arch sm_100 -m 64 "



//--------------------- .note.nv.cuinfo           --------------------------
	.section	.note.nv.cuinfo,"",@"SHT_NOTE"
	.sectionflags	@"SHF_NOTE_NV_CUINFO"
        /*0018*/ 	.short	0x0002
        /*001a*/ 	.short	0x0064
        /*001c*/ 	.short	0x0082
	.zero		2


//--------------------- .nv.info                  --------------------------
	.section	.nv.info,"",@"SHT_CUDA_INFO"
	.align	4


	//----- nvinfo : EIATTR_REGCOUNT
	.align		4
        /*0000*/ 	.byte	0x04, 0x2f
        /*0002*/ 	.short	(.L_1 - .L_0)
	.align		4
.L_0:
        /*0004*/ 	.word	index@(_Z26kernel_guassiansampleblobsiiPKfS0_S0_S0_S0_S0_S0_Pf)
        /*0008*/ 	.word	0x0000002c


	//----- nvinfo : EIATTR_FRAME_SIZE
	.align		4
.L_1:
        /*000c*/ 	.byte	0x04, 0x11
        /*000e*/ 	.short	(.L_3 - .L_2)
	.align		4
.L_2:
        /*0010*/ 	.word	index@($_Z26kernel_guassiansampleblobsiiPKfS0_S0_S0_S0_S0_S0_Pf$__internal_accurate_pow)
        /*0014*/ 	.word	0x00000000


	//----- nvinfo : EIATTR_FRAME_SIZE
	.align		4
.L_3:
        /*0018*/ 	.byte	0x04, 0x11
        /*001a*/ 	.short	(.L_5 - .L_4)
	.align		4
.L_4:
        /*001c*/ 	.word	index@($__internal_4_$__cuda_sm20_dsqrt_rn_f64_mediumpath_v1)
        /*0020*/ 	.word	0x00000000


	//----- nvinfo : EIATTR_FRAME_SIZE
	.align		4
.L_5:
        /*0024*/ 	.byte	0x04, 0x11
        /*0026*/ 	.short	(.L_7 - .L_6)
	.align		4
.L_6:
        /*0028*/ 	.word	index@($__internal_3_$__cuda_sm20_div_rn_f64_full)
        /*002c*/ 	.word	0x00000000


	//----- nvinfo : EIATTR_FRAME_SIZE
	.align		4
.L_7:
        /*0030*/ 	.byte	0x04, 0x11
        /*0032*/ 	.short	(.L_9 - .L_8)
	.align		4
.L_8:
        /*0034*/ 	.word	index@($__internal_2_$__cuda_sm20_dblrcp_rn_slowpath_v3)
        /*0038*/ 	.word	0x00000000


	//----- nvinfo : EIATTR_FRAME_SIZE
	.align		4
.L_9:
        /*003c*/ 	.byte	0x04, 0x11
        /*003e*/ 	.short	(.L_11 - .L_10)
	.align		4
.L_10:
        /*0040*/ 	.word	index@(_Z26kernel_guassiansampleblobsiiPKfS0_S0_S0_S0_S0_S0_Pf)
        /*0044*/ 	.word	0x00000000


	//----- nvinfo : EIATTR_REGCOUNT
	.align		4
.L_11:
        /*0048*/ 	.byte	0x04, 0x2f
        /*004a*/ 	.short	(.L_13 - .L_12)
	.align		4
.L_12:
        /*004c*/ 	.word	index@(_Z29kernel_guassianintegrateblobsiiPKfS0_S0_S0_S0_S0_Pf)
        /*0050*/ 	.word	0x00000020


	//----- nvinfo : EIATTR_FRAME_SIZE
	.align		4
.L_13:
        /*0054*/ 	.byte	0x04, 0x11
        /*0056*/ 	.short	(.L_15 - .L_14)
	.align		4
.L_14:
        /*0058*/ 	.word	index@($_Z29kernel_guassianintegrateblobsiiPKfS0_S0_S0_S0_S0_Pf$__internal_accurate_pow)
        /*005c*/ 	.word	0x00000000


	//----- nvinfo : EIATTR_FRAME_SIZE
	.align		4
.L_15:
        /*0060*/ 	.byte	0x04, 0x11
        /*0062*/ 	.short	(.L_17 - .L_16)
	.align		4
.L_16:
        /*0064*/ 	.word	index@($__internal_1_$__cuda_sm20_dsqrt_rn_f64_mediumpath_v1)
        /*0068*/ 	.word	0x00000000


	//----- nvinfo : EIATTR_FRAME_SIZE
	.align		4
.L_17:
        /*006c*/ 	.byte	0x04, 0x11
        /*006e*/ 	.short	(.L_19 - .L_18)
	.align		4
.L_18:
        /*0070*/ 	.word	index@($__internal_0_$__cuda_sm20_dblrcp_rn_slowpath_v3)
        /*0074*/ 	.word	0x00000000


	//----- nvinfo : EIATTR_FRAME_SIZE
	.align		4
.L_19:
        /*0078*/ 	.byte	0x04, 0x11
        /*007a*/ 	.short	(.L_21 - .L_20)
	.align		4
.L_20:
        /*007c*/ 	.word	index@(_Z29kernel_guassianintegrateblobsiiPKfS0_S0_S0_S0_S0_Pf)
        /*0080*/ 	.word	0x00000000


	//----- nvinfo : EIATTR_MIN_STACK_SIZE
	.align		4
.L_21:
        /*0084*/ 	.byte	0x04, 0x12
        /*0086*/ 	.short	(.L_23 - .L_22)
	.align		4
.L_22:
        /*0088*/ 	.word	index@(_Z29kernel_guassianintegrateblobsiiPKfS0_S0_S0_S0_S0_Pf)
        /*008c*/ 	.word	0x00000000


	//----- nvinfo : EIATTR_MIN_STACK_SIZE
	.align		4
.L_23:
        /*0090*/ 	.byte	0x04, 0x12
        /*0092*/ 	.short	(.L_25 - .L_24)
	.align		4
.L_24:
        /*0094*/ 	.word	index@(_Z26kernel_guassiansampleblobsiiPKfS0_S0_S0_S0_S0_S0_Pf)
        /*0098*/ 	.word	0x00000000
.L_25:


//--------------------- .nv.compat                --------------------------
	.section	.nv.compat,"",@"SHT_CUDA_COMPAT_INFO"
	.align	4
        /*0000*/ 	.byte	0x02, 0x09, 0x00, 0x00, 0x02, 0x02, 0x01, 0x00, 0x02, 0x05, 0x05, 0x00, 0x03, 0x07, 0x01, 0x01
        /*0010*/ 	.byte	0x02, 0x03, 0x00, 0x00, 0x02, 0x06, 0x01, 0x00, 0x04, 0x0b, 0x08, 0x00, 0x01, 0x00, 0x00, 0x00
        /*0020*/ 	.byte	0x00, 0x00, 0x00, 0x00


//--------------------- .nv.info._Z29kernel_guassianintegrateblobsiiPKfS0_S0_S0_S0_S0_Pf --------------------------
	.section	.nv.info._Z29kernel_guassianintegrateblobsiiPKfS0_S0_S0_S0_S0_Pf,"",@"SHT_CUDA_INFO"
	.sectionflags	@""
	.align	4


	//----- nvinfo : EIATTR_CUDA_API_VERSION
	.align		4
        /*0000*/ 	.byte	0x04, 0x37
        /*0002*/ 	.short	(.L_27 - .L_26)
.L_26:
        /*0004*/ 	.word	0x00000082


	//----- nvinfo : EIATTR_KPARAM_INFO
	.align		4
.L_27:
        /*0008*/ 	.byte	0x04, 0x17
        /*000a*/ 	.short	(.L_29 - .L_28)
.L_28:
        /*000c*/ 	.word	0x00000000
        /*0010*/ 	.short	0x0008
        /*0012*/ 	.short	0x0038
        /*0014*/ 	.byte	0x00, 0xf5, 0x21, 0x00


	//----- nvinfo : EIATTR_KPARAM_INFO
	.align		4
.L_29:
        /*0018*/ 	.byte	0x04, 0x17
        /*001a*/ 	.short	(.L_31 - .L_30)
.L_30:
        /*001c*/ 	.word	0x00000000
        /*0020*/ 	.short	0x0007
        /*0022*/ 	.short	0x0030
        /*0024*/ 	.byte	0x00, 0xf5, 0x21, 0x00


	//----- nvinfo : EIATTR_KPARAM_INFO
	.align		4
.L_31:
        /*0028*/ 	.byte	0x04, 0x17
        /*002a*/ 	.short	(.L_33 - .L_32)
.L_32:
        /*002c*/ 	.word	0x00000000
        /*0030*/ 	.short	0x0006
        /*0032*/ 	.short	0x0028
        /*0034*/ 	.byte	0x00, 0xf5, 0x21, 0x00


	//----- nvinfo : EIATTR_KPARAM_INFO
	.align		4
.L_33:
        /*0038*/ 	.byte	0x04, 0x17
        /*003a*/ 	.short	(.L_35 - .L_34)
.L_34:
        /*003c*/ 	.word	0x00000000
        /*0040*/ 	.short	0x0005
        /*0042*/ 	.short	0x0020
        /*0044*/ 	.byte	0x00, 0xf5, 0x21, 0x00


	//----- nvinfo : EIATTR_KPARAM_INFO
	.align		4
.L_35:
        /*0048*/ 	.byte	0x04, 0x17
        /*004a*/ 	.short	(.L_37 - .L_36)
.L_36:
        /*004c*/ 	.word	0x00000000
        /*0050*/ 	.short	0x0004
        /*0052*/ 	.short	0x0018
        /*0054*/ 	.byte	0x00, 0xf5, 0x21, 0x00


	//----- nvinfo : EIATTR_KPARAM_INFO
	.align		4
.L_37:
        /*0058*/ 	.byte	0x04, 0x17
        /*005a*/ 	.short	(.L_39 - .L_38)
.L_38:
        /*005c*/ 	.word	0x00000000
        /*0060*/ 	.short	0x0003
        /*0062*/ 	.short	0x0010
        /*0064*/ 	.byte	0x00, 0xf5, 0x21, 0x00


	//----- nvinfo : EIATTR_KPARAM_INFO
	.align		4
.L_39:
        /*0068*/ 	.byte	0x04, 0x17
        /*006a*/ 	.short	(.L_41 - .L_40)
.L_40:
        /*006c*/ 	.word	0x00000000
        /*0070*/ 	.short	0x0002
        /*0072*/ 	.short	0x0008
        /*0074*/ 	.byte	0x00, 0xf5, 0x21, 0x00


	//----- nvinfo : EIATTR_KPARAM_INFO
	.align		4
.L_41:
        /*0078*/ 	.byte	0x04, 0x17
        /*007a*/ 	.short	(.L_43 - .L_42)
.L_42:
        /*007c*/ 	.word	0x00000000
        /*0080*/ 	.short	0x0001
        /*0082*/ 	.short	0x0004
        /*0084*/ 	.byte	0x00, 0xf0, 0x11, 0x00


	//----- nvinfo : EIATTR_KPARAM_INFO
	.align		4
.L_43:
        /*0088*/ 	.byte	0x04, 0x17
        /*008a*/ 	.short	(.L_45 - .L_44)
.L_44:
        /*008c*/ 	.word	0x00000000
        /*0090*/ 	.short	0x0000
        /*0092*/ 	.short	0x0000
        /*0094*/ 	.byte	0x00, 0xf0, 0x11, 0x00


	//----- nvinfo : EIATTR_SPARSE_MMA_MASK
	.align		4
.L_45:
        /*0098*/ 	.byte	0x03, 0x50
        /*009a*/ 	.short	0x0000


	//----- nvinfo : EIATTR_MAXREG_COUNT
	.align		4
        /*009c*/ 	.byte	0x03, 0x1b
        /*009e*/ 	.short	0x00ff


	//----- nvinfo : EIATTR_MERCURY_ISA_VERSION
	.align		4
        /*00a0*/ 	.byte	0x03, 0x5f
        /*00a2*/ 	.short	0x0101


	//----- nvinfo : EIATTR_VRC_CTA_INIT_COUNT
	.align		4
        /*00a4*/ 	.byte	0x02, 0x4a
	.zero		1
	.zero		1


	//----- nvinfo : EIATTR_EXIT_INSTR_OFFSETS
	.align		4
        /*00a8*/ 	.byte	0x04, 0x1c
        /*00aa*/ 	.short	(.L_47 - .L_46)


	//   ....[0]....
.L_46:
        /*00ac*/ 	.word	0x00000070


	//   ....[1]....
        /*00b0*/ 	.word	0x00000990


	//   ....[2]....
        /*00b4*/ 	.word	0x00001840


	//----- nvinfo : EIATTR_CRS_STACK_SIZE
	.align		4
.L_47:
        /*00b8*/ 	.byte	0x04, 0x1e
        /*00ba*/ 	.short	(.L_49 - .L_48)
.L_48:
        /*00bc*/ 	.word	0x00000000


	//----- nvinfo : EIATTR_CBANK_PARAM_SIZE
	.align		4
.L_49:
        /*00c0*/ 	.byte	0x03, 0x19
        /*00c2*/ 	.short	0x0040


	//----- nvinfo : EIATTR_PARAM_CBANK
	.align		4
        /*00c4*/ 	.byte	0x04, 0x0a
        /*00c6*/ 	.short	(.L_51 - .L_50)
	.align		4
.L_50:
        /*00c8*/ 	.word	index@(.nv.constant0._Z29kernel_guassianintegrateblobsiiPKfS0_S0_S0_S0_S0_Pf)
        /*00cc*/ 	.short	0x0380
        /*00ce*/ 	.short	0x0040


	//----- nvinfo : EIATTR_SW_WAR
	.align		4
.L_51:
        /*00d0*/ 	.byte	0x04, 0x36
        /*00d2*/ 	.short	(.L_53 - .L_52)
.L_52:
        /*00d4*/ 	.word	0x00000008
.L_53:


//--------------------- .nv.info._Z26kernel_guassiansampleblobsiiPKfS0_S0_S0_S0_S0_S0_Pf --------------------------
	.section	.nv.info._Z26kernel_guassiansampleblobsiiPKfS0_S0_S0_S0_S0_S0_Pf,"",@"SHT_CUDA_INFO"
	.sectionflags	@""
	.align	4


	//----- nvinfo : EIATTR_CUDA_API_VERSION
	.align		4
        /*0000*/ 	.byte	0x04, 0x37
        /*0002*/ 	.short	(.L_55 - .L_54)
.L_54:
        /*0004*/ 	.word	0x00000082


	//----- nvinfo : EIATTR_KPARAM_INFO
	.align		4
.L_55:
        /*0008*/ 	.byte	0x04, 0x17
        /*000a*/ 	.short	(.L_57 - .L_56)
.L_56:
        /*000c*/ 	.word	0x00000000
        /*0010*/ 	.short	0x0009
        /*0012*/ 	.short	0x0040
        /*0014*/ 	.byte	0x00, 0xf5, 0x21, 0x00


	//----- nvinfo : EIATTR_KPARAM_INFO
	.align		4
.L_57:
        /*0018*/ 	.byte	0x04, 0x17
        /*001a*/ 	.short	(.L_59 - .L_58)
.L_58:
        /*001c*/ 	.word	0x00000000
        /*0020*/ 	.short	0x0008
        /*0022*/ 	.short	0x0038
        /*0024*/ 	.byte	0x00, 0xf5, 0x21, 0x00


	//----- nvinfo : EIATTR_KPARAM_INFO
	.align		4
.L_59:
        /*0028*/ 	.byte	0x04, 0x17
        /*002a*/ 	.short	(.L_61 - .L_60)
.L_60:
        /*002c*/ 	.word	0x00000000
        /*0030*/ 	.short	0x0007
        /*0032*/ 	.short	0x0030
        /*0034*/ 	.byte	0x00, 0xf5, 0x21, 0x00


	//----- nvinfo : EIATTR_KPARAM_INFO
	.align		4
.L_61:
        /*0038*/ 	.byte	0x04, 0x17
        /*003a*/ 	.short	(.L_63 - .L_62)
.L_62:
        /*003c*/ 	.word	0x00000000
        /*0040*/ 	.short	0x0006
        /*0042*/ 	.short	0x0028
        /*0044*/ 	.byte	0x00, 0xf5, 0x21, 0x00


	//----- nvinfo : EIATTR_KPARAM_INFO
	.align		4
.L_63:
        /*0048*/ 	.byte	0x04, 0x17
        /*004a*/ 	.short	(.L_65 - .L_64)
.L_64:
        /*004c*/ 	.word	0x00000000
        /*0050*/ 	.short	0x0005
        /*0052*/ 	.short	0x0020
        /*0054*/ 	.byte	0x00, 0xf5, 0x21, 0x00


	//----- nvinfo : EIATTR_KPARAM_INFO
	.align		4
.L_65:
        /*0058*/ 	.byte	0x04, 0x17
        /*005a*/ 	.short	(.L_67 - .L_66)
.L_66:
        /*005c*/ 	.word	0x00000000
        /*0060*/ 	.short	0x0004
        /*0062*/ 	.short	0x0018
        /*0064*/ 	.byte	0x00, 0xf5, 0x21, 0x00


	//----- nvinfo : EIATTR_KPARAM_INFO
	.align		4
.L_67:
        /*0068*/ 	.byte	0x04, 0x17
        /*006a*/ 	.short	(.L_69 - .L_68)
.L_68:
        /*006c*/ 	.word	0x00000000
        /*0070*/ 	.short	0x0003
        /*0072*/ 	.short	0x0010
        /*0074*/ 	.byte	0x00, 0xf5, 0x21, 0x00


	//----- nvinfo : EIATTR_KPARAM_INFO
	.align		4
.L_69:
        /*0078*/ 	.byte	0x04, 0x17
        /*007a*/ 	.short	(.L_71 - .L_70)
.L_70:
        /*007c*/ 	.word	0x00000000
        /*0080*/ 	.short	0x0002
        /*0082*/ 	.short	0x0008
        /*0084*/ 	.byte	0x00, 0xf5, 0x21, 0x00


	//----- nvinfo : EIATTR_KPARAM_INFO
	.align		4
.L_71:
        /*0088*/ 	.byte	0x04, 0x17
        /*008a*/ 	.short	(.L_73 - .L_72)
.L_72:
        /*008c*/ 	.word	0x00000000
        /*0090*/ 	.short	0x0001
        /*0092*/ 	.short	0x0004
        /*0094*/ 	.byte	0x00, 0xf0, 0x11, 0x00


	//----- nvinfo : EIATTR_KPARAM_INFO
	.align		4
.L_73:
        /*0098*/ 	.byte	0x04, 0x17
        /*009a*/ 	.short	(.L_75 - .L_74)
.L_74:
        /*009c*/ 	.word	0x00000000
        /*00a0*/ 	.short	0x0000
        /*00a2*/ 	.short	0x0000
        /*00a4*/ 	.byte	0x00, 0xf0, 0x11, 0x00


	//----- nvinfo : EIATTR_SPARSE_MMA_MASK
	.align		4
.L_75:
        /*00a8*/ 	.byte	0x03, 0x50
        /*00aa*/ 	.short	0x0000


	//----- nvinfo : EIATTR_MAXREG_COUNT
	.align		4
        /*00ac*/ 	.byte	0x03, 0x1b
        /*00ae*/ 	.short	0x00ff


	//----- nvinfo : EIATTR_MERCURY_ISA_VERSION
	.align		4
        /*00b0*/ 	.byte	0x03, 0x5f
        /*00b2*/ 	.short	0x0101


	//----- nvinfo : EIATTR_VRC_CTA_INIT_COUNT
	.align		4
        /*00b4*/ 	.byte	0x02, 0x4a
	.zero		1
	.zero		1


	//----- nvinfo : EIATTR_EXIT_INSTR_OFFSETS
	.align		4
        /*00b8*/ 	.byte	0x04, 0x1c
        /*00ba*/ 	.short	(.L_77 - .L_76)


	//   ....[0]....
.L_76:
        /*00bc*/ 	.word	0x00000070


	//   ....[1]....
        /*00c0*/ 	.word	0x00000340


	//   ....[2]....
        /*00c4*/ 	.word	0x000017d0


	//----- nvinfo : EIATTR_CRS_STACK_SIZE
	.align		4
.L_77:
        /*00c8*/ 	.byte	0x04, 0x1e
        /*00ca*/ 	.short	(.L_79 - .L_78)
.L_78:
        /*00cc*/ 	.word	0x00000000


	//----- nvinfo : EIATTR_CBANK_PARAM_SIZE
	.align		4
.L_79:
        /*00d0*/ 	.byte	0x03, 0x19
        /*00d2*/ 	.short	0x0048


	//----- nvinfo : EIATTR_PARAM_CBANK
	.align		4
        /*00d4*/ 	.byte	0x04, 0x0a
        /*00d6*/ 	.short	(.L_81 - .L_80)
	.align		4
.L_80:
        /*00d8*/ 	.word	index@(.nv.constant0._Z26kernel_guassiansampleblobsiiPKfS0_S0_S0_S0_S0_S0_Pf)
        /*00dc*/ 	.short	0x0380
        /*00de*/ 	.short	0x0048


	//----- nvinfo : EIATTR_SW_WAR
	.align		4
.L_81:
        /*00e0*/ 	.byte	0x04, 0x36
        /*00e2*/ 	.short	(.L_83 - .L_82)
.L_82:
        /*00e4*/ 	.word	0x00000008
.L_83:


//--------------------- .nv.callgraph             --------------------------
	.section	.nv.callgraph,"",@"SHT_CUDA_CALLGRAPH"
	.align	4
	.sectionentsize	8
	.align		4
        /*0000*/ 	.word	0x00000000
	.align		4
        /*0004*/ 	.word	0xffffffff
	.align		4
        /*0008*/ 	.word	0x00000000
	.align		4
        /*000c*/ 	.word	0xfffffffe
	.align		4
        /*0010*/ 	.word	0x00000000
	.align		4
        /*0014*/ 	.word	0xfffffffd
	.align		4
        /*0018*/ 	.word	0x00000000
	.align		4
        /*001c*/ 	.word	0xfffffffc


//--------------------- .text._Z29kernel_guassianintegrateblobsiiPKfS0_S0_S0_S0_S0_Pf --------------------------
	.section	.text._Z29kernel_guassianintegrateblobsiiPKfS0_S0_S0_S0_S0_Pf,"ax",@progbits
	.align	128
        .global         _Z29kernel_guassianintegrateblobsiiPKfS0_S0_S0_S0_S0_Pf
        .type           _Z29kernel_guassianintegrateblobsiiPKfS0_S0_S0_S0_S0_Pf,@function
        .size           _Z29kernel_guassianintegrateblobsiiPKfS0_S0_S0_S0_S0_Pf,(.L_x_69 - _Z29kernel_guassianintegrateblobsiiPKfS0_S0_S0_S0_S0_Pf)
        .other          _Z29kernel_guassianintegrateblobsiiPKfS0_S0_S0_S0_S0_Pf,@"STO_CUDA_ENTRY STV_DEFAULT"
_Z29kernel_guassianintegrateblobsiiPKfS0_S0_S0_S0_S0_Pf:
.text._Z29kernel_guassianintegrateblobsiiPKfS0_S0_S0_S0_S0_Pf:
[----:B------:R-:W-:Y:S01]  /*0000*/  LDC R1, c[0x0][0x37c] ;  /* 0x0000df00ff017b82 */ /* 0x000fe20000000800 */
[----:B------:R-:W0:Y:S07]  /*0010*/  S2R R2, SR_TID.X ;  /* 0x0000000000027919 */ /* 0x000e2e0000002100 */
[----:B------:R-:W0:Y:S01]  /*0020*/  S2UR UR4, SR_CTAID.X ;  /* 0x00000000000479c3 */ /* 0x000e220000002500 */
[----:B------:R-:W1:Y:S07]  /*0030*/  LDCU UR5, c[0x0][0x384] ;  /* 0x00007080ff0577ac */ /* 0x000e6e0008000800 */
[----:B------:R-:W0:Y:S02]  /*0040*/  LDC R3, c[0x0][0x360] ;  /* 0x0000d800ff037b82 */ /* 0x000e240000000800 */
[----:B0-----:R-:W-:-:S05]  /*0050*/  IMAD R2, R3, UR4, R2 ;  /* 0x0000000403027c24 */ /* 0x001fca000f8e0202 */
[----:B-1----:R-:W-:-:S13]  /*0060*/  ISETP.GE.AND P0, PT, R2, UR5, PT ;  /* 0x0000000502007c0c */ /* 0x002fda000bf06270 */
[----:B------:R-:W-:Y:S05]  /*0070*/  @P0 EXIT ;  /* 0x000000000000094d */ /* 0x000fea0003800000 */
[----:B------:R-:W0:Y:S01]  /*0080*/  LDC.64 R4, c[0x0][0x3a8] ;  /* 0x0000ea00ff047b82 */ /* 0x000e220000000a00 */
[----:B------:R-:W1:Y:S07]  /*0090*/  LDCU.64 UR8, c[0x0][0x358] ;  /* 0x00006b00ff0877ac */ /* 0x000e6e0008000a00 */
[----:B------:R-:W2:Y:S08]  /*00a0*/  LDC.64 R6, c[0x0][0x388] ;  /* 0x0000e200ff067b82 */ /* 0x000eb00000000a00 */
[----:B------:R-:W3:Y:S08]  /*00b0*/  LDC.64 R8, c[0x0][0x390] ;  /* 0x0000e400ff087b82 */ /* 0x000ef00000000a00 */
[----:B------:R-:W4:Y:S01]  /*00c0*/  LDC.64 R10, c[0x0][0x398] ;  /* 0x0000e600ff0a7b82 */ /* 0x000f220000000a00 */
[----:B0-----:R-:W-:-:S05]  /*00d0*/  IMAD.WIDE.U32 R4, R2, 0x4, R4 ;  /* 0x0000000402047825 */ /* 0x001fca00078e0004 */
[----:B-1----:R-:W4:Y:S02]  /*00e0*/  LDG.E R27, desc[UR8][R4.64] ;  /* 0x00000008041b7981 */ /* 0x002f24000c1e1900 */
[----:B------:R-:W0:Y:S01]  /*00f0*/  LDC.64 R12, c[0x0][0x3a0] ;  /* 0x0000e800ff0c7b82 */ /* 0x000e220000000a00 */
[----:B--2---:R-:W-:-:S05]  /*0100*/  IMAD.WIDE.U32 R6, R2, 0x4, R6 ;  /* 0x0000000402067825 */ /* 0x004fca00078e0006 */
[----:B------:R1:W5:Y:S02]  /*0110*/  LDG.E R3, desc[UR8][R6.64] ;  /* 0x0000000806037981 */ /* 0x000364000c1e1900 */
[----:B------:R-:W2:Y:S01]  /*0120*/  LDC.64 R14, c[0x0][0x3b0] ;  /* 0x0000ec00ff0e7b82 */ /* 0x000ea20000000a00 */
[----:B---3--:R-:W-:-:S05]  /*0130*/  IMAD.WIDE.U32 R8, R2, 0x4, R8 ;  /* 0x0000000402087825 */ /* 0x008fca00078e0008 */
[----:B------:R1:W5:Y:S01]  /*0140*/  LDG.E R4, desc[UR8][R8.64] ;  /* 0x0000000808047981 */ /* 0x000362000c1e1900 */
[----:B----4-:R-:W-:-:S05]  /*0150*/  IMAD.WIDE.U32 R10, R2, 0x4, R10 ;  /* 0x00000004020a7825 */ /* 0x010fca00078e000a */
[----:B------:R1:W5:Y:S01]  /*0160*/  LDG.E R5, desc[UR8][R10.64] ;  /* 0x000000080a057981 */ /* 0x000362000c1e1900 */
[----:B0-----:R-:W-:-:S05]  /*0170*/  IMAD.WIDE.U32 R12, R2, 0x4, R12 ;  /* 0x00000004020c7825 */ /* 0x001fca00078e000c */
[----:B------:R1:W5:Y:S01]  /*0180*/  LDG.E R24, desc[UR8][R12.64] ;  /* 0x000000080c187981 */ /* 0x000362000c1e1900 */
[----:B--2---:R-:W-:-:S05]  /*0190*/  IMAD.WIDE.U32 R14, R2, 0x4, R14 ;  /* 0x00000004020e7825 */ /* 0x004fca00078e000e */
[----:B------:R1:W5:Y:S01]  /*01a0*/  LDG.E R25, desc[UR8][R14.64] ;  /* 0x000000080e197981 */ /* 0x000362000c1e1900 */
[----:B------:R-:W-:Y:S01]  /*01b0*/  BSSY.RECONVERGENT B0, `(.L_x_0) ;  /* 0x0000005000007945 */ /* 0x000fe20003800200 */
[----:B------:R-:W-:Y:S01]  /*01c0*/  MOV R0, 0x200 ;  /* 0x0000020000007802 */ /* 0x000fe20000000f00 */
[----:B------:R-:W0:Y:S02]  /*01d0*/  F2F.F64.F32 R22, R27 ;  /* 0x0000001b00167310 */ /* 0x000e240000201800 */
[----:B01----:R-:W-:-:S11]  /*01e0*/  DADD R16, -RZ, |R22| ;  /* 0x00000000ff107229 */ /* 0x003fd60000000516 */
[----:B-----5:R-:W-:Y:S05]  /*01f0*/  CALL.REL.NOINC `($_Z29kernel_guassianintegrateblobsiiPKfS0_S0_S0_S0_S0_Pf$__internal_accurate_pow) ;  /* 0x0000001800e47944 */ /* 0x020fea0003c00000 */
[----:B------:R-:W-:Y:S05]  /*0200*/  BSYNC.RECONVERGENT B0 ;  /* 0x0000000000007941 */ /* 0x000fea0003800200 */
.L_x_0:
[----:B------:R-:W-:Y:S01]  /*0210*/  DADD R6, R22, 2 ;  /* 0x4000000016067429 */ /* 0x000fe20000000000 */
[----:B------:R-:W-:Y:S01]  /*0220*/  FSETP.NEU.AND P0, PT, R27, RZ, PT ;  /* 0x000000ff1b00720b */ /* 0x000fe20003f0d000 */
[----:B------:R-:W-:Y:S08]  /*0230*/  BSSY.RECONVERGENT B0, `(.L_x_1) ;  /* 0x000000b000007945 */ /* 0x000ff00003800200 */
[----:B------:R-:W-:-:S04]  /*0240*/  LOP3.LUT R6, R7, 0x7ff00000, RZ, 0xc0, !PT ;  /* 0x7ff0000007067812 */ /* 0x000fc800078ec0ff */
[----:B------:R-:W-:Y:S02]  /*0250*/  ISETP.NE.AND P1, PT, R6, 0x7ff00000, PT ;  /* 0x7ff000000600780c */ /* 0x000fe40003f25270 */
[----:B------:R-:W-:-:S11]  /*0260*/  @!P0 CS2R R14, SRZ ;  /* 0x00000000000e8805 */ /* 0x000fd6000001ff00 */
[----:B------:R-:W-:Y:S05]  /*0270*/  @P1 BRA `(.L_x_2) ;  /* 0x0000000000181947 */ /* 0x000fea0003800000 */
[----:B------:R-:W-:-:S13]  /*0280*/  FSETP.NAN.AND P0, PT, R27, R27, PT ;  /* 0x0000001b1b00720b */ /* 0x000fda0003f08000 */
[----:B------:R-:W-:Y:S01]  /*0290*/  @P0 DADD R14, R22, 2 ;  /* 0x40000000160e0429 */ /* 0x000fe20000000000 */
[----:B------:R-:W-:Y:S10]  /*02a0*/  @P0 BRA `(.L_x_2) ;  /* 0x00000000000c0947 */ /* 0x000ff40003800000 */
[----:B------:R-:W-:-:S14]  /*02b0*/  DSETP.NEU.AND P0, PT, |R22|, +INF , PT ;  /* 0x7ff000001600742a */ /* 0x000fdc0003f0d200 */
[----:B------:R-:W-:Y:S02]  /*02c0*/  @!P0 IMAD.MOV.U32 R14, RZ, RZ, 0x0 ;  /* 0x00000000ff0e8424 */ /* 0x000fe400078e00ff */
[----:B------:R-:W-:-:S07]  /*02d0*/  @!P0 IMAD.MOV.U32 R15, RZ, RZ, 0x7ff00000 ;  /* 0x7ff00000ff0f8424 */ /* 0x000fce00078e00ff */
.L_x_2:
[----:B------:R-:W-:Y:S05]  /*02e0*/  BSYNC.RECONVERGENT B0 ;  /* 0x0000000000007941 */ /* 0x000fea0003800200 */
.L_x_1:
[----:B------:R-:W-:Y:S01]  /*02f0*/  DADD R14, R14, R14 ;  /* 0x000000000e0e7229 */ /* 0x000fe2000000000e */
[----:B------:R-:W-:Y:S01]  /*0300*/  MOV R10, 0x0 ;  /* 0x00000000000a7802 */ /* 0x000fe20000000f00 */
[----:B------:R-:W-:Y:S01]  /*0310*/  IMAD.MOV.U32 R11, RZ, RZ, 0x3fd80000 ;  /* 0x3fd80000ff0b7424 */ /* 0x000fe200078e00ff */
[----:B------:R-:W-:Y:S01]  /*0320*/  BSSY.RECONVERGENT B0, `(.L_x_3) ;  /* 0x0000015000007945 */ /* 0x000fe20003800200 */
[----:B------:R-:W-:Y:S02]  /*0330*/  FSETP.NEU.AND P0, PT, R27, 1, PT ;  /* 0x3f8000001b00780b */ /* 0x000fe40003f0d000 */
[----:B------:R-:W0:Y:S04]  /*0340*/  MUFU.RSQ64H R7, R15 ;  /* 0x0000000f00077308 */ /* 0x000e280000001c00 */
[----:B------:R-:W-:-:S05]  /*0350*/  VIADD R6, R15, 0xfcb00000 ;  /* 0xfcb000000f067836 */ /* 0x000fca0000000000 */
[----:B------:R-:W-:Y:S01]  /*0360*/  ISETP.GE.U32.AND P1, PT, R6, 0x7ca00000, PT ;  /* 0x7ca000000600780c */ /* 0x000fe20003f26070 */
[----:B0-----:R-:W-:-:S08]  /*0370*/  DMUL R8, R6, R6 ;  /* 0x0000000606087228 */ /* 0x001fd00000000000 */
[----:B------:R-:W-:-:S08]  /*0380*/  DFMA R8, R14, -R8, 1 ;  /* 0x3ff000000e08742b */ /* 0x000fd00000000808 */
[----:B------:R-:W-:Y:S02]  /*0390*/  DFMA R10, R8, R10, 0.5 ;  /* 0x3fe00000080a742b */ /* 0x000fe4000000000a */
[----:B------:R-:W-:-:S08]  /*03a0*/  DMUL R8, R6, R8 ;  /* 0x0000000806087228 */ /* 0x000fd00000000000 */
[----:B------:R-:W-:-:S08]  /*03b0*/  DFMA R18, R10, R8, R6 ;  /* 0x000000080a12722b */ /* 0x000fd00000000006 */
[----:B------:R-:W-:Y:S02]  /*03c0*/  DMUL R8, R14, R18 ;  /* 0x000000120e087228 */ /* 0x000fe40000000000 */
[----:B------:R-:W-:Y:S02]  /*03d0*/  VIADD R13, R19, 0xfff00000 ;  /* 0xfff00000130d7836 */ /* 0x000fe40000000000 */
[----:B------:R-:W-:-:S04]  /*03e0*/  IMAD.MOV.U32 R12, RZ, RZ, R18 ;  /* 0x000000ffff0c7224 */ /* 0x000fc800078e0012 */
[----:B------:R-:W-:-:S08]  /*03f0*/  DFMA R10, R8, -R8, R14 ;  /* 0x80000008080a722b */ /* 0x000fd0000000000e */
[----:B------:R-:W-:Y:S01]  /*0400*/  DFMA R16, R10, R12, R8 ;  /* 0x0000000c0a10722b */ /* 0x000fe20000000008 */
[----:B------:R-:W-:Y:S10]  /*0410*/  @!P1 BRA `(.L_x_4) ;  /* 0x0000000000149947 */ /* 0x000ff40003800000 */
[----:B------:R-:W-:Y:S01]  /*0420*/  IMAD.MOV.U32 R0, RZ, RZ, R14 ;  /* 0x000000ffff007224 */ /* 0x000fe200078e000e */
[----:B------:R-:W-:Y:S01]  /*0430*/  MOV R12, R18 ;  /* 0x00000012000c7202 */ /* 0x000fe20000000f00 */
[----:B------:R-:W-:Y:S01]  /*0440*/  IMAD.MOV.U32 R14, RZ, RZ, R6 ;  /* 0x000000ffff0e7224 */ /* 0x000fe200078e0006 */
[----:B------:R-:W-:-:S07]  /*0450*/  MOV R6, 0x470 ;  /* 0x0000047000067802 */ /* 0x000fce0000000f00 */
[----:B------:R-:W-:Y:S05]  /*0460*/  CALL.REL.NOINC `($__internal_1_$__cuda_sm20_dsqrt_rn_f64_mediumpath_v1) ;  /* 0x0000001400a07944 */ /* 0x000fea0003c00000 */
.L_x_4:
[----:B------:R-:W-:Y:S05]  /*0470*/  BSYNC.RECONVERGENT B0 ;  /* 0x0000000000007941 */ /* 0x000fea0003800200 */
.L_x_3:
[----:B------:R-:W0:Y:S01]  /*0480*/  MUFU.RCP64H R7, R17 ;  /* 0x0000001100077308 */ /* 0x000e220000001800 */
[----:B------:R-:W-:Y:S01]  /*0490*/  VIADD R6, R17, 0x300402 ;  /* 0x0030040211067836 */ /* 0x000fe20000000000 */
[----:B------:R-:W-:Y:S04]  /*04a0*/  BSSY.RECONVERGENT B0, `(.L_x_5) ;  /* 0x000000c000007945 */ /* 0x000fe80003800200 */
[----:B------:R-:W-:Y:S01]  /*04b0*/  FSETP.GEU.AND P1, PT, |R6|, 5.8789094863358348022e-39, PT ;  /* 0x004004020600780b */ /* 0x000fe20003f2e200 */
[----:B0-----:R-:W-:-:S08]  /*04c0*/  DFMA R8, R6, -R16, 1 ;  /* 0x3ff000000608742b */ /* 0x001fd00000000810 */
[----:B------:R-:W-:-:S08]  /*04d0*/  DFMA R8, R8, R8, R8 ;  /* 0x000000080808722b */ /* 0x000fd00000000008 */
[----:B------:R-:W-:-:S08]  /*04e0*/  DFMA R8, R6, R8, R6 ;  /* 0x000000080608722b */ /* 0x000fd00000000006 */
[----:B------:R-:W-:-:S08]  /*04f0*/  DFMA R10, R8, -R16, 1 ;  /* 0x3ff00000080a742b */ /* 0x000fd00000000810 */
[----:B------:R-:W-:Y:S01]  /*0500*/  DFMA R8, R8, R10, R8 ;  /* 0x0000000a0808722b */ /* 0x000fe20000000008 */
[----:B------:R-:W-:Y:S10]  /*0510*/  @P1 BRA `(.L_x_6) ;  /* 0x0000000000101947 */ /* 0x000ff40003800000 */
[----:B------:R-:W-:-:S04]  /*0520*/  LOP3.LUT R0, R17, 0x7fffffff, RZ, 0xc0, !PT ;  /* 0x7fffffff11007812 */ /* 0x000fc800078ec0ff */
[----:B------:R-:W-:Y:S02]  /*0530*/  IADD3 R10, PT, PT, R0, -0x100000, RZ ;  /* 0xfff00000000a7810 */ /* 0x000fe40007ffe0ff */
[----:B------:R-:W-:-:S07]  /*0540*/  MOV R0, 0x560 ;  /* 0x0000056000007802 */ /* 0x000fce0000000f00 */
[----:B------:R-:W-:Y:S05]  /*0550*/  CALL.REL.NOINC `($__internal_0_$__cuda_sm20_dblrcp_rn_slowpath_v3) ;  /* 0x0000001000bc7944 */ /* 0x000fea0003c00000 */
.L_x_6:
[----:B------:R-:W-:Y:S05]  /*0560*/  BSYNC.RECONVERGENT B0 ;  /* 0x0000000000007941 */ /* 0x000fea0003800200 */
.L_x_5:
[----:B------:R-:W0:Y:S01]  /*0570*/  F2F.F64.F32 R22, R25 ;  /* 0x0000001900167310 */ /* 0x000e220000201800 */
[----:B------:R-:W-:Y:S01]  /*0580*/  BSSY.RECONVERGENT B0, `(.L_x_7) ;  /* 0x0000006000007945 */ /* 0x000fe20003800200 */
[----:B------:R-:W-:-:S06]  /*0590*/  MOV R0, 0x5e0 ;  /* 0x000005e000007802 */ /* 0x000fcc0000000f00 */
[----:B------:R-:W1:Y:S01]  /*05a0*/  F2F.F32.F64 R8, R8 ;  /* 0x0000000800087310 */ /* 0x000e620000301000 */
[----:B0-----:R-:W-:Y:S01]  /*05b0*/  DADD R16, -RZ, |R22| ;  /* 0x00000000ff107229 */ /* 0x001fe20000000516 */
[----:B-1----:R-:W-:-:S10]  /*05c0*/  FSEL R27, R8, 0.70710676908493041992, P0 ;  /* 0x3f3504f3081b7808 */ /* 0x002fd40000000000 */
[----:B------:R-:W-:Y:S05]  /*05d0*/  CALL.REL.NOINC `($_Z29kernel_guassianintegrateblobsiiPKfS0_S0_S0_S0_S0_Pf$__internal_accurate_pow) ;  /* 0x0000001400ec7944 */ /* 0x000fea0003c00000 */
[----:B------:R-:W-:Y:S05]  /*05e0*/  BSYNC.RECONVERGENT B0 ;  /* 0x0000000000007941 */ /* 0x000fea0003800200 */
.L_x_7:
        /* <DEDUP_REMOVED lines=13> */
.L_x_9:
[----:B------:R-:W-:Y:S05]  /*06c0*/  BSYNC.RECONVERGENT B0 ;  /* 0x0000000000007941 */ /* 0x000fea0003800200 */
.L_x_8:
        /* <DEDUP_REMOVED lines=24> */
.L_x_11:
[----:B------:R-:W-:Y:S05]  /*0850*/  BSYNC.RECONVERGENT B0 ;  /* 0x0000000000007941 */ /* 0x000fea0003800200 */
.L_x_10:
        /* <DEDUP_REMOVED lines=14> */
.L_x_13:
[----:B------:R-:W-:Y:S05]  /*0940*/  BSYNC.RECONVERGENT B0 ;  /* 0x0000000000007941 */ /* 0x000fea0003800200 */
.L_x_12:
[----:B------:R-:W0:Y:S01]  /*0950*/  LDC R6, c[0x0][0x380] ;  /* 0x0000e000ff067b82 */ /* 0x000e220000000800 */
[----:B------:R-:W1:Y:S02]  /*0960*/  F2F.F32.F64 R0, R8 ;  /* 0x0000000800007310 */ /* 0x000e640000301000 */
[----:B-1----:R-:W-:Y:S02]  /*0970*/  FSEL R0, R0, 0.70710676908493041992, P0 ;  /* 0x3f3504f300007808 */ /* 0x002fe40000000000 */
[----:B0-----:R-:W-:-:S13]  /*0980*/  ISETP.GE.AND P1, PT, R6, 0x1, PT ;  /* 0x000000010600780c */ /* 0x001fda0003f26270 */
[----:B------:R-:W-:Y:S05]  /*0990*/  @!P1 EXIT ;  /* 0x000000000000994d */ /* 0x000fea0003800000 */
[----:B------:R-:W-:Y:S01]  /*09a0*/  LOP3.LUT R8, R6, 0x7ffffffe, RZ, 0xc0, !PT ;  /* 0x7ffffffe06087812 */ /* 0x000fe200078ec0ff */
[----:B------:R-:W-:Y:S01]  /*09b0*/  FMUL R5, R5, 0.25 ;  /* 0x3e80000005057820 */ /* 0x000fe20000400000 */
[----:B------:R-:W-:-:S06]  /*09c0*/  UMOV UR4, URZ ;  /* 0x000000ff00047c82 */ /* 0x000fcc0008000000 */
.L_x_17:
[----:B------:R-:W-:Y:S01]  /*09d0*/  I2FP.F32.U32 R6, UR4 ;  /* 0x0000000400067c45 */ /* 0x000fe20008201000 */
[----:B------:R-:W-:Y:S02]  /*09e0*/  IMAD.MOV.U32 R9, RZ, RZ, 0x38eb4c3a ;  /* 0x38eb4c3aff097424 */ /* 0x000fe400078e00ff */
[----:B------:R-:W-:Y:S02]  /*09f0*/  HFMA2 R12, -RZ, RZ, 1.28515625, -179.25 ;  /* 0x3d24d99aff0c7431 */ /* 0x000fe400000001ff */
[----:B0-----:R-:W-:Y:S02]  /*0a00*/  IMAD.MOV.U32 R10, RZ, RZ, 0x3aae005b ;  /* 0x3aae005bff0a7424 */ /* 0x001fe400078e00ff */
[----:B------:R-:W-:Y:S01]  /*0a10*/  FADD R6, R3, -R6 ;  /* 0x8000000603067221 */ /* 0x000fe20000000000 */
[----:B------:R-:W-:-:S03]  /*0a20*/  IMAD.MOV.U32 R11, RZ, RZ, 0x3c09919f ;  /* 0x3c09919fff0b7424 */ /* 0x000fc600078e00ff */
[----:B------:R-:W-:Y:S01]  /*0a30*/  FMUL R7, R27, R6 ;  /* 0x000000061b077220 */ /* 0x000fe20000400000 */
[----:B------:R-:W-:-:S03]  /*0a40*/  FADD R6, R6, -1 ;  /* 0xbf80000006067421 */ /* 0x000fc60000000000 */
[C---:B------:R-:W-:Y:S01]  /*0a50*/  FMUL R16, R7.reuse, R7 ;  /* 0x0000000707107220 */ /* 0x040fe20000400000 */
[----:B------:R-:W-:Y:S01]  /*0a60*/  FSETP.GE.AND P0, PT, |R7|, 1.0029599666595458984, PT ;  /* 0x3f8060fe0700780b */ /* 0x000fe20003f06200 */
[----:B------:R-:W-:-:S03]  /*0a70*/  FMUL R6, R27, R6 ;  /* 0x000000061b067220 */ /* 0x000fc60000400000 */
[----:B------:R-:W-:Y:S01]  /*0a80*/  FSEL R16, |R7|, R16, P0 ;  /* 0x0000001007107208 */ /* 0x000fe20000000200 */
[----:B------:R-:W-:Y:S01]  /*0a90*/  FMUL R17, R6, R6 ;  /* 0x0000000606117220 */ /* 0x000fe20000400000 */
[----:B------:R-:W-:Y:S02]  /*0aa0*/  FSEL R13, R9, 8.4834944573231041431e-05, P0 ;  /* 0x38b1e96a090d7808 */ /* 0x000fe40000000000 */
[----:B------:R-:W-:Y:S02]  /*0ab0*/  FSEL R15, -R10, -0.00082130916416645050049, P0 ;  /* 0xba574d200a0f7808 */ /* 0x000fe40000000100 */
[----:B------:R-:W-:Y:S02]  /*0ac0*/  FSETP.GE.AND P1, PT, |R6|, 1.0029599666595458984, PT ;  /* 0x3f8060fe0600780b */ /* 0x000fe40003f26200 */
[----:B------:R-:W-:Y:S01]  /*0ad0*/  FSEL R19, -R12, -0.026868773624300956726, P0 ;  /* 0xbcdc1be70c137808 */ /* 0x000fe20000000100 */
[----:B------:R-:W-:Y:S01]  /*0ae0*/  FFMA R13, R16, R13, R15 ;  /* 0x0000000d100d7223 */ /* 0x000fe2000000000f */
[----:B------:R-:W-:-:S02]  /*0af0*/  FSEL R15, R11, 0.0052134888246655464172, P0 ;  /* 0x3baad5ea0b0f7808 */ /* 0x000fc40000000000 */
[----:B------:R-:W-:Y:S02]  /*0b00*/  FSEL R17, |R6|, R17, P1 ;  /* 0x0000001106117208 */ /* 0x000fe40000800200 */
[----:B------:R-:W-:Y:S01]  /*0b10*/  FSEL R14, R9, 8.4834944573231041431e-05, P1 ;  /* 0x38b1e96a090e7808 */ /* 0x000fe20000800000 */
[----:B------:R-:W-:Y:S01]  /*0b20*/  FFMA R15, R16, R13, R15 ;  /* 0x0000000d100f7223 */ /* 0x000fe2000000000f */
[----:B------:R-:W-:Y:S01]  /*0b30*/  FSEL R18, -R10, -0.00082130916416645050049, P1 ;  /* 0xba574d200a127808 */ /* 0x000fe20000800100 */
[----:B------:R-:W-:Y:S01]  /*0b40*/  IMAD.MOV.U32 R13, RZ, RZ, 0x3e235519 ;  /* 0x3e235519ff0d7424 */ /* 0x000fe200078e00ff */
[----:B------:R-:W-:Y:S01]  /*0b50*/  FSEL R20, R11, 0.0052134888246655464172, P1 ;  /* 0x3baad5ea0b147808 */ /* 0x000fe20000800000 */
[----:B------:R-:W-:Y:S01]  /*0b60*/  FFMA R19, R16, R15, R19 ;  /* 0x0000000f10137223 */ /* 0x000fe20000000013 */
[----:B------:R-:W-:Y:S02]  /*0b70*/  IMAD.MOV.U32 R15, RZ, RZ, 0x3f210a14 ;  /* 0x3f210a14ff0f7424 */ /* 0x000fe400078e00ff */
[----:B------:R-:W-:Y:S01]  /*0b80*/  FFMA R18, R17, R14, R18 ;  /* 0x0000000e11127223 */ /* 0x000fe20000000012 */
[----:B------:R-:W-:Y:S01]  /*0b90*/  IMAD.MOV.U32 R14, RZ, RZ, 0x3f69b4f9 ;  /* 0x3f69b4f9ff0e7424 */ /* 0x000fe200078e00ff */
[----:B------:R-:W-:-:S02]  /*0ba0*/  FSEL R21, R13, 0.11284004896879196167, P0 ;  /* 0x3de718af0d157808 */ /* 0x000fc40000000000 */
[----:B------:R-:W-:Y:S01]  /*0bb0*/  FFMA R18, R17, R18, R20 ;  /* 0x0000001211127223 */ /* 0x000fe20000000014 */
[----:B------:R-:W-:Y:S02]  /*0bc0*/  FSEL R20, -R12, -0.026868773624300956726, P1 ;  /* 0xbcdc1be70c147808 */ /* 0x000fe40000800100 */
[----:B------:R-:W-:Y:S01]  /*0bd0*/  FSEL R23, R14, -0.37612664699554443359, P0 ;  /* 0xbec093ac0e177808 */ /* 0x000fe20000000000 */
[C---:B------:R-:W-:Y:S01]  /*0be0*/  FFMA R19, R16.reuse, R19, R21 ;  /* 0x0000001310137223 */ /* 0x040fe20000000015 */
[----:B------:R-:W-:Y:S01]  /*0bf0*/  FSEL R22, R13, 0.11284004896879196167, P1 ;  /* 0x3de718af0d167808 */ /* 0x000fe20000800000 */
[----:B------:R-:W-:Y:S01]  /*0c00*/  FFMA R18, R17, R18, R20 ;  /* 0x0000001211127223 */ /* 0x000fe20000000014 */
[----:B------:R-:W-:Y:S01]  /*0c10*/  FSEL R21, R15, 0.12837915122509002686, P0 ;  /* 0x3e0375d30f157808 */ /* 0x000fe20000000000 */
[----:B------:R-:W-:Y:S01]  /*0c20*/  FFMA R19, R16, R19, R23 ;  /* 0x0000001310137223 */ /* 0x000fe20000000017 */
[----:B------:R-:W-:Y:S01]  /*0c30*/  FSEL R20, R14, -0.37612664699554443359, P1 ;  /* 0xbec093ac0e147808 */ /* 0x000fe20000800000 */
[----:B------:R-:W-:Y:S01]  /*0c40*/  FFMA R18, R17, R18, R22 ;  /* 0x0000001211127223 */ /* 0x000fe20000000016 */
[C---:B------:R-:W-:Y:S01]  /*0c50*/  FSEL R23, -R16.reuse, R7, P0 ;  /* 0x0000000710177208 */ /* 0x040fe20000000100 */
[----:B------:R-:W-:Y:S01]  /*0c60*/  FFMA R16, R16, R19, R21 ;  /* 0x0000001310107223 */ /* 0x000fe20000000015 */
[----:B------:R-:W-:Y:S01]  /*0c70*/  FSEL R19, R15, 0.12837915122509002686, P1 ;  /* 0x3e0375d30f137808 */ /* 0x000fe20000800000 */
[C---:B------:R-:W-:Y:S01]  /*0c80*/  FFMA R18, R17.reuse, R18, R20 ;  /* 0x0000001211127223 */ /* 0x040fe20000000014 */
[C---:B------:R-:W-:Y:S01]  /*0c90*/  FSEL R21, -R17.reuse, R6, P1 ;  /* 0x0000000611157208 */ /* 0x040fe20000800100 */
[----:B------:R-:W-:Y:S01]  /*0ca0*/  FFMA R16, R16, R23, R23 ;  /* 0x0000001710107223 */ /* 0x000fe20000000017 */
[----:B------:R-:W0:Y:S01]  /*0cb0*/  LDC R20, c[0x0][0x380] ;  /* 0x0000e000ff147b82 */ /* 0x000e220000000800 */
[----:B------:R-:W-:-:S02]  /*0cc0*/  FFMA R18, R17, R18, R19 ;  /* 0x0000001211127223 */ /* 0x000fc40000000013 */
[----:B------:R-:W1:Y:S02]  /*0cd0*/  @P0 MUFU.EX2 R17, R16 ;  /* 0x0000001000110308 */ /* 0x000e640000000800 */
[----:B------:R-:W-:-:S06]  /*0ce0*/  FFMA R21, R18, R21, R21 ;  /* 0x0000001512157223 */ /* 0x000fcc0000000015 */
[----:B------:R-:W2:Y:S01]  /*0cf0*/  @P1 MUFU.EX2 R19, R21 ;  /* 0x0000001500131308 */ /* 0x000ea20000000800 */
[----:B-1----:R-:W-:-:S05]  /*0d00*/  @P0 FADD R18, -R17, 1 ;  /* 0x3f80000011120421 */ /* 0x002fca0000000100 */
[----:B------:R-:W-:Y:S01]  /*0d10*/  @P0 LOP3.LUT R16, R18, 0x80000000, R7, 0xb8, !PT ;  /* 0x8000000012100812 */ /* 0x000fe200078eb807 */
[----:B0-----:R-:W-:Y:S01]  /*0d20*/  IMAD R7, R2, R20, UR4 ;  /* 0x0000000402077e24 */ /* 0x001fe2000f8e0214 */
[----:B------:R-:W-:Y:S01]  /*0d30*/  ISETP.NE.AND P0, PT, R20, 0x1, PT ;  /* 0x000000011400780c */ /* 0x000fe20003f05270 */
[----:B--2---:R-:W-:-:S05]  /*0d40*/  @P1 FADD R19, -R19, 1 ;  /* 0x3f80000013131421 */ /* 0x004fca0000000100 */
[----:B------:R-:W-:-:S05]  /*0d50*/  @P1 LOP3.LUT R21, R19, 0x80000000, R6, 0xb8, !PT ;  /* 0x8000000013151812 */ /* 0x000fca00078eb806 */
[----:B------:R-:W-:Y:S01]  /*0d60*/  FADD R6, -R21, R16 ;  /* 0x0000001015067221 */ /* 0x000fe20000000100 */
[----:B------:R-:W-:Y:S01]  /*0d70*/  IMAD R16, R7, R20, RZ ;  /* 0x0000001407107224 */ /* 0x000fe200078e02ff */
[----:B------:R-:W-:Y:S02]  /*0d80*/  MOV R7, RZ ;  /* 0x000000ff00077202 */ /* 0x000fe40000000f00 */
[----:B------:R-:W-:Y:S01]  /*0d90*/  FMUL R17, R5, R6 ;  /* 0x0000000605117220 */ /* 0x000fe20000400000 */
[----:B------:R-:W-:Y:S06]  /*0da0*/  @!P0 BRA `(.L_x_14) ;  /* 0x0000000400b88947 */ /* 0x000fec0003800000 */
[----:B------:R-:W-:Y:S01]  /*0db0*/  IMAD.MOV.U32 R19, RZ, RZ, R16 ;  /* 0x000000ffff137224 */ /* 0x000fe200078e0010 */
[----:B------:R-:W-:-:S06]  /*0dc0*/  UMOV UR5, URZ ;  /* 0x000000ff00057c82 */ /* 0x000fcc0008000000 */
.L_x_15:
[----:B0-----:R-:W-:Y:S01]  /*0dd0*/  I2FP.F32.U32 R7, UR5 ;  /* 0x0000000500077c45 */ /* 0x001fe20008201000 */
[----:B------:R-:W-:Y:S02]  /*0de0*/  UIADD3 UR6, UPT, UPT, UR5, 0x1, URZ ;  /* 0x0000000105067890 */ /* 0x000fe4000fffe0ff */
[----:B------:R-:W-:Y:S02]  /*0df0*/  UIADD3 UR5, UPT, UPT, UR5, 0x2, URZ ;  /* 0x0000000205057890 */ /* 0x000fe4000fffe0ff */
[----:B------:R-:W-:-:S04]  /*0e00*/  FADD R21, R4, -R7 ;  /* 0x8000000704157221 */ /* 0x000fc80000000000 */
        /* <DEDUP_REMOVED lines=10> */
[----:B------:R-:W-:Y:S01]  /*0eb0*/  FSEL R25, R11, 0.0052134888246655464172, P0 ;  /* 0x3baad5ea0b197808 */ /* 0x000fe20000000000 */
[----:B------:R-:W-:Y:S01]  /*0ec0*/  FFMA R23, R18, R21, R23 ;  /* 0x0000001512177223 */ /* 0x000fe20000000017 */
[----:B------:R-:W-:-:S02]  /*0ed0*/  FSEL R21, |R6|, R29, P1 ;  /* 0x0000001d06157208 */ /* 0x000fc40000800200 */
[----:B------:R-:W-:Y:S01]  /*0ee0*/  FSEL R20, R9, 8.4834944573231041431e-05, P1 ;  /* 0x38b1e96a09147808 */ /* 0x000fe20000800000 */
[----:B------:R-:W-:Y:S01]  /*0ef0*/  FFMA R23, R18, R23, R25 ;  /* 0x0000001712177223 */ /* 0x000fe20000000019 */
[----:B------:R-:W-:Y:S02]  /*0f00*/  FSEL R22, -R10, -0.00082130916416645050049, P1 ;  /* 0xba574d200a167808 */ /* 0x000fe40000800100 */
[----:B------:R-:W-:-:S03]  /*0f10*/  FSEL R25, -R12, -0.026868773624300956726, P0 ;  /* 0xbcdc1be70c197808 */ /* 0x000fc60000000100 */
[----:B------:R-:W-:Y:S01]  /*0f20*/  FFMA R20, R21, R20, R22 ;  /* 0x0000001415147223 */ /* 0x000fe20000000016 */
[----:B------:R-:W-:Y:S01]  /*0f30*/  FSEL R22, R11, 0.0052134888246655464172, P1 ;  /* 0x3baad5ea0b167808 */ /* 0x000fe20000800000 */
[----:B------:R-:W-:Y:S01]  /*0f40*/  FFMA R23, R18, R23, R25 ;  /* 0x0000001712177223 */ /* 0x000fe20000000019 */
[----:B------:R-:W-:-:S03]  /*0f50*/  FSEL R25, R13, 0.11284004896879196167, P0 ;  /* 0x3de718af0d197808 */ /* 0x000fc60000000000 */
[----:B------:R-:W-:Y:S01]  /*0f60*/  FFMA R20, R21, R20, R22 ;  /* 0x0000001415147223 */ /* 0x000fe20000000016 */
[----:B------:R-:W-:Y:S01]  /*0f70*/  FSEL R22, -R12, -0.026868773624300956726, P1 ;  /* 0xbcdc1be70c167808 */ /* 0x000fe20000800100 */
[----:B------:R-:W-:Y:S01]  /*0f80*/  FFMA R23, R18, R23, R25 ;  /* 0x0000001712177223 */ /* 0x000fe20000000019 */
[----:B------:R-:W-:-:S03]  /*0f90*/  FSEL R25, R14, -0.37612664699554443359, P0 ;  /* 0xbec093ac0e197808 */ /* 0x000fc60000000000 */
[----:B------:R-:W-:Y:S01]  /*0fa0*/  FFMA R20, R21, R20, R22 ;  /* 0x0000001415147223 */ /* 0x000fe20000000016 */
[----:B------:R-:W-:Y:S01]  /*0fb0*/  FSEL R22, R13, 0.11284004896879196167, P1 ;  /* 0x3de718af0d167808 */ /* 0x000fe20000800000 */
[----:B------:R-:W-:Y:S01]  /*0fc0*/  FFMA R23, R18, R23, R25 ;  /* 0x0000001712177223 */ /* 0x000fe20000000019 */
[----:B------:R-:W-:-:S03]  /*0fd0*/  FSEL R25, R15, 0.12837915122509002686, P0 ;  /* 0x3e0375d30f197808 */ /* 0x000fc60000000000 */
[----:B------:R-:W-:Y:S01]  /*0fe0*/  FFMA R20, R21, R20, R22 ;  /* 0x0000001415147223 */ /* 0x000fe20000000016 */
[----:B------:R-:W-:Y:S01]  /*0ff0*/  FSEL R22, R14, -0.37612664699554443359, P1 ;  /* 0xbec093ac0e167808 */ /* 0x000fe20000800000 */
[C---:B------:R-:W-:Y:S01]  /*1000*/  FFMA R23, R18.reuse, R23, R25 ;  /* 0x0000001712177223 */ /* 0x040fe20000000019 */
[----:B------:R-:W-:Y:S02]  /*1010*/  FSEL R18, -R18, R7, P0 ;  /* 0x0000000712127208 */ /* 0x000fe40000000100 */
[----:B------:R-:W-:Y:S01]  /*1020*/  FSEL R25, R15, 0.12837915122509002686, P1 ;  /* 0x3e0375d30f197808 */ /* 0x000fe20000800000 */
[C---:B------:R-:W-:Y:S01]  /*1030*/  FFMA R20, R21.reuse, R20, R22 ;  /* 0x0000001415147223 */ /* 0x040fe20000000016 */
[----:B------:R-:W-:Y:S01]  /*1040*/  FSEL R22, -R21, R6, P1 ;  /* 0x0000000615167208 */ /* 0x000fe20000800100 */
[----:B------:R-:W-:Y:S01]  /*1050*/  FFMA R18, R23, R18, R18 ;  /* 0x0000001217127223 */ /* 0x000fe20000000012 */
[----:B------:R-:W-:Y:S01]  /*1060*/  I2FP.F32.U32 R23, UR6 ;  /* 0x0000000600177c45 */ /* 0x000fe20008201000 */
[----:B------:R-:W-:-:S02]  /*1070*/  FFMA R25, R21, R20, R25 ;  /* 0x0000001415197223 */ /* 0x000fc40000000019 */
[----:B------:R-:W0:Y:S02]  /*1080*/  @P0 MUFU.EX2 R20, R18 ;  /* 0x0000001200140308 */ /* 0x000e240000000800 */
[----:B------:R-:W-:Y:S01]  /*1090*/  FFMA R21, R25, R22, R22 ;  /* 0x0000001619157223 */ /* 0x000fe20000000016 */
[----:B------:R-:W-:-:S05]  /*10a0*/  FADD R23, R4, -R23 ;  /* 0x8000001704177221 */ /* 0x000fca0000000000 */
[----:B------:R-:W1:Y:S01]  /*10b0*/  @P1 MUFU.EX2 R22, R21 ;  /* 0x0000001500161308 */ /* 0x000e620000000800 */
[----:B0-----:R-:W-:-:S05]  /*10c0*/  @P0 FADD R20, -R20, 1 ;  /* 0x3f80000014140421 */ /* 0x001fca0000000100 */
[----:B------:R-:W-:Y:S01]  /*10d0*/  @P0 LOP3.LUT R18, R20, 0x80000000, R7, 0xb8, !PT ;  /* 0x8000000014120812 */ /* 0x000fe200078eb807 */
[----:B------:R-:W-:Y:S01]  /*10e0*/  FMUL R7, R0, R23 ;  /* 0x0000001700077220 */ /* 0x000fe20000400000 */
[----:B------:R-:W-:Y:S01]  /*10f0*/  FADD R23, R23, -1 ;  /* 0xbf80000017177421 */ /* 0x000fe20000000000 */
[----:B-1----:R-:W-:Y:S02]  /*1100*/  @P1 FADD R25, -R22, 1 ;  /* 0x3f80000016191421 */ /* 0x002fe40000000100 */
[C---:B------:R-:W-:Y:S01]  /*1110*/  FMUL R20, R7.reuse, R7 ;  /* 0x0000000707147220 */ /* 0x040fe20000400000 */
[----:B------:R-:W-:Y:S01]  /*1120*/  FSETP.GE.AND P0, PT, |R7|, 1.0029599666595458984, PT ;  /* 0x3f8060fe0700780b */ /* 0x000fe20003f06200 */
[----:B------:R-:W-:Y:S01]  /*1130*/  FMUL R22, R0, R23 ;  /* 0x0000001700167220 */ /* 0x000fe20000400000 */
[----:B------:R-:W-:Y:S02]  /*1140*/  @P1 LOP3.LUT R21, R25, 0x80000000, R6, 0xb8, !PT ;  /* 0x8000000019151812 */ /* 0x000fe400078eb806 */
[----:B------:R-:W-:Y:S01]  /*1150*/  FSEL R6, |R7|, R20, P0 ;  /* 0x0000001407067208 */ /* 0x000fe20000000200 */
[----:B------:R-:W-:Y:S01]  /*1160*/  FMUL R23, R22, R22 ;  /* 0x0000001616177220 */ /* 0x000fe20000400000 */
[----:B------:R-:W-:Y:S01]  /*1170*/  FSEL R25, R9, 8.4834944573231041431e-05, P0 ;  /* 0x38b1e96a09197808 */ /* 0x000fe20000000000 */
[----:B------:R-:W-:Y:S01]  /*1180*/  FADD R18, -R21, R18 ;  /* 0x0000001215127221 */ /* 0x000fe20000000100 */
[----:B------:R-:W-:-:S02]  /*1190*/  FSEL R29, -R10, -0.00082130916416645050049, P0 ;  /* 0xba574d200a1d7808 */ /* 0x000fc40000000100 */
[----:B------:R-:W-:Y:S01]  /*11a0*/  FSEL R20, R11, 0.0052134888246655464172, P0 ;  /* 0x3baad5ea0b147808 */ /* 0x000fe20000000000 */
[----:B------:R-:W-:Y:S01]  /*11b0*/  FFMA R21, R17, R18, R24 ;  /* 0x0000001211157223 */ /* 0x000fe20000000018 */
[----:B------:R-:W-:Y:S01]  /*11c0*/  FSETP.GE.AND P1, PT, |R22|, 1.0029599666595458984, PT ;  /* 0x3f8060fe1600780b */ /* 0x000fe20003f26200 */
[----:B------:R-:W-:-:S03]  /*11d0*/  FFMA R25, R6, R25, R29 ;  /* 0x0000001906197223 */ /* 0x000fc6000000001d */
[----:B------:R-:W-:Y:S01]  /*11e0*/  FSEL R26, -R10, -0.00082130916416645050049, P1 ;  /* 0xba574d200a1a7808 */ /* 0x000fe20000800100 */
[----:B------:R-:W-:Y:S01]  /*11f0*/  FFMA R25, R6, R25, R20 ;  /* 0x0000001906197223 */ /* 0x000fe20000000014 */
[----:B------:R-:W-:-:S05]  /*1200*/  FSEL R20, -R12, -0.026868773624300956726, P0 ;  /* 0xbcdc1be70c147808 */ /* 0x000fca0000000100 */
[----:B------:R-:W-:Y:S01]  /*1210*/  FFMA R25, R6, R25, R20 ;  /* 0x0000001906197223 */ /* 0x000fe20000000014 */
[----:B------:R-:W-:-:S05]  /*1220*/  FSEL R20, R13, 0.11284004896879196167, P0 ;  /* 0x3de718af0d147808 */ /* 0x000fca0000000000 */
[----:B------:R-:W-:Y:S01]  /*1230*/  FFMA R25, R6, R25, R20 ;  /* 0x0000001906197223 */ /* 0x000fe20000000014 */
[----:B------:R-:W-:-:S05]  /*1240*/  FSEL R20, R14, -0.37612664699554443359, P0 ;  /* 0xbec093ac0e147808 */ /* 0x000fca0000000000 */
[----:B------:R-:W-:Y:S01]  /*1250*/  FFMA R25, R6, R25, R20 ;  /* 0x0000001906197223 */ /* 0x000fe20000000014 */
[----:B------:R-:W-:-:S05]  /*1260*/  FSEL R20, R15, 0.12837915122509002686, P0 ;  /* 0x3e0375d30f147808 */ /* 0x000fca0000000000 */
[C---:B------:R-:W-:Y:S01]  /*1270*/  FFMA R20, R6.reuse, R25, R20 ;  /* 0x0000001906147223 */ /* 0x040fe20000000014 */
[----:B------:R-:W-:-:S05]  /*1280*/  FSEL R25, -R6, R7, P0 ;  /* 0x0000000706197208 */ /* 0x000fca0000000100 */
[----:B------:R-:W-:-:S04]  /*1290*/  FFMA R20, R20, R25, R25 ;  /* 0x0000001914147223 */ /* 0x000fc80000000019 */
[----:B------:R-:W0:Y:S02]  /*12a0*/  @P0 MUFU.EX2 R6, R20 ;  /* 0x0000001400060308 */ /* 0x000e240000000800 */
[----:B0-----:R-:W-:-:S05]  /*12b0*/  @P0 FADD R6, -R6, 1 ;  /* 0x3f80000006060421 */ /* 0x001fca0000000100 */
[----:B------:R-:W-:Y:S02]  /*12c0*/  @P0 LOP3.LUT R20, R6, 0x80000000, R7, 0xb8, !PT ;  /* 0x8000000006140812 */ /* 0x000fe400078eb807 */
[----:B------:R-:W-:Y:S02]  /*12d0*/  FSEL R7, |R22|, R23, P1 ;  /* 0x0000001716077208 */ /* 0x000fe40000800200 */
[----:B------:R-:W-:Y:S02]  /*12e0*/  FSEL R6, R9, 8.4834944573231041431e-05, P1 ;  /* 0x38b1e96a09067808 */ /* 0x000fe40000800000 */
[----:B------:R-:W-:Y:S02]  /*12f0*/  FSEL R23, R11, 0.0052134888246655464172, P1 ;  /* 0x3baad5ea0b177808 */ /* 0x000fe40000800000 */
[----:B------:R-:W-:Y:S01]  /*1300*/  ISETP.NE.AND P0, PT, R8, UR5, PT ;  /* 0x0000000508007c0c */ /* 0x000fe2000bf05270 */
[----:B------:R-:W-:-:S04]  /*1310*/  FFMA R6, R7, R6, R26 ;  /* 0x0000000607067223 */ /* 0x000fc8000000001a */
        /* <DEDUP_REMOVED lines=10> */
[----:B------:R-:W-:Y:S02]  /*13c0*/  FFMA R23, R6, R7, R7 ;  /* 0x0000000706177223 */ /* 0x000fe40000000007 */
[----:B------:R-:W0:Y:S02]  /*13d0*/  LDC.64 R6, c[0x0][0x3b8] ;  /* 0x0000ee00ff067b82 */ /* 0x000e240000000a00 */
[----:B------:R-:W1:Y:S02]  /*13e0*/  @P1 MUFU.EX2 R25, R23 ;  /* 0x0000001700191308 */ /* 0x000e640000000800 */
[----:B-1----:R-:W-:-:S05]  /*13f0*/  @P1 FADD R25, -R25, 1 ;  /* 0x3f80000019191421 */ /* 0x002fca0000000100 */
[----:B------:R-:W-:Y:S01]  /*1400*/  @P1 LOP3.LUT R23, R25, 0x80000000, R22, 0xb8, !PT ;  /* 0x8000000019171812 */ /* 0x000fe200078eb816 */
[----:B0-----:R-:W-:-:S04]  /*1410*/  IMAD.WIDE R6, R19, 0x4, R6 ;  /* 0x0000000413067825 */ /* 0x001fc800078e0206 */
[----:B------:R-:W-:Y:S01]  /*1420*/  FADD R25, -R23, R20 ;  /* 0x0000001417197221 */ /* 0x000fe20000000100 */
[----:B------:R0:W-:Y:S01]  /*1430*/  STG.E desc[UR8][R6.64], R21 ;  /* 0x0000001506007986 */ /* 0x0001e2000c101908 */
[----:B------:R-:W-:Y:S02]  /*1440*/  VIADD R19, R19, 0x2 ;  /* 0x0000000213137836 */ /* 0x000fe40000000000 */
[----:B------:R-:W-:-:S05]  /*1450*/  FFMA R25, R17, R25, R24 ;  /* 0x0000001911197223 */ /* 0x000fca0000000018 */
[----:B------:R0:W-:Y:S01]  /*1460*/  STG.E desc[UR8][R6.64+0x4], R25 ;  /* 0x0000041906007986 */ /* 0x0001e2000c101908 */
[----:B------:R-:W-:Y:S05]  /*1470*/  @P0 BRA `(.L_x_15) ;  /* 0xfffffff800540947 */ /* 0x000fea000383ffff */
[----:B0-----:R-:W-:-:S07]  /*1480*/  IMAD.MOV.U32 R7, RZ, RZ, R8 ;  /* 0x000000ffff077224 */ /* 0x001fce00078e0008 */
.L_x_14:
[----:B------:R-:W0:Y:S02]  /*1490*/  LDCU UR5, c[0x0][0x380] ;  /* 0x00007000ff0577ac */ /* 0x000e240008000800 */
[----:B0-----:R-:W-:-:S09]  /*14a0*/  ULOP3.LUT UP0, URZ, UR5, 0x1, URZ, 0xc0, !UPT ;  /* 0x0000000105ff7892 */ /* 0x001fd2000f80c0ff */
[----:B------:R-:W-:Y:S05]  /*14b0*/  BRA.U !UP0, `(.L_x_16) ;  /* 0x0000000108d47547 */ /* 0x000fea000b800000 */
[-C--:B------:R-:W-:Y:S02]  /*14c0*/  I2FP.F32.U32 R19, R7.reuse ;  /* 0x0000000700137245 */ /* 0x080fe40000201000 */
[----:B------:R-:W-:-:S03]  /*14d0*/  IADD3 R7, PT, PT, R16, R7, RZ ;  /* 0x0000000710077210 */ /* 0x000fc60007ffe0ff */
        /* <DEDUP_REMOVED lines=10> */
[----:B------:R-:W-:-:S03]  /*1580*/  FSETP.GE.AND P1, PT, |R6|, 1.0029599666595458984, PT ;  /* 0x3f8060fe0600780b */ /* 0x000fc60003f26200 */
[----:B------:R-:W-:Y:S01]  /*1590*/  FFMA R20, R19, R20, R22 ;  /* 0x0000001413147223 */ /* 0x000fe20000000016 */
[----:B------:R-:W-:Y:S02]  /*15a0*/  FSEL R22, R11, 0.0052134888246655464172, P0 ;  /* 0x3baad5ea0b167808 */ /* 0x000fe40000000000 */
[----:B------:R-:W-:Y:S02]  /*15b0*/  FSEL R26, R9, 8.4834944573231041431e-05, P1 ;  /* 0x38b1e96a091a7808 */ /* 0x000fe40000800000 */
[----:B------:R-:W-:Y:S01]  /*15c0*/  FSEL R28, -R10, -0.00082130916416645050049, P1 ;  /* 0xba574d200a1c7808 */ /* 0x000fe20000800100 */
[----:B------:R-:W-:Y:S01]  /*15d0*/  FFMA R20, R19, R20, R22 ;  /* 0x0000001413147223 */ /* 0x000fe20000000016 */
[----:B------:R-:W-:Y:S02]  /*15e0*/  FSEL R9, |R6|, R21, P1 ;  /* 0x0000001506097208 */ /* 0x000fe40000800200 */
[C---:B------:R-:W-:Y:S02]  /*15f0*/  FSEL R10, -R12.reuse, -0.026868773624300956726, P0 ;  /* 0xbcdc1be70c0a7808 */ /* 0x040fe40000000100 */
[----:B------:R-:W-:Y:S01]  /*1600*/  FSEL R11, R11, 0.0052134888246655464172, P1 ;  /* 0x3baad5ea0b0b7808 */ /* 0x000fe20000800000 */
[----:B------:R-:W-:Y:S01]  /*1610*/  FFMA R26, R9, R26, R28 ;  /* 0x0000001a091a7223 */ /* 0x000fe2000000001c */
[----:B------:R-:W-:Y:S01]  /*1620*/  FSEL R22, R13, 0.11284004896879196167, P0 ;  /* 0x3de718af0d167808 */ /* 0x000fe20000000000 */
[----:B------:R-:W-:Y:S01]  /*1630*/  FFMA R10, R19, R20, R10 ;  /* 0x00000014130a7223 */ /* 0x000fe2000000000a */
[----:B------:R-:W-:Y:S01]  /*1640*/  FSEL R20, -R12, -0.026868773624300956726, P1 ;  /* 0xbcdc1be70c147808 */ /* 0x000fe20000800100 */
[----:B------:R-:W-:Y:S01]  /*1650*/  FFMA R26, R9, R26, R11 ;  /* 0x0000001a091a7223 */ /* 0x000fe2000000000b */
[C---:B------:R-:W-:Y:S01]  /*1660*/  FSEL R12, R14.reuse, -0.37612664699554443359, P0 ;  /* 0xbec093ac0e0c7808 */ /* 0x040fe20000000000 */
[----:B------:R-:W-:Y:S01]  /*1670*/  FFMA R10, R19, R10, R22 ;  /* 0x0000000a130a7223 */ /* 0x000fe20000000016 */
        /* <DEDUP_REMOVED lines=9> */
[----:B------:R-:W-:-:S02]  /*1710*/  FFMA R14, R9, R22, R14 ;  /* 0x00000016090e7223 */ /* 0x000fc4000000000e */
[----:B------:R-:W-:Y:S01]  /*1720*/  FFMA R12, R10, R11, R11 ;  /* 0x0000000b0a0c7223 */ /* 0x000fe2000000000b */
[C---:B------:R-:W-:Y:S01]  /*1730*/  FSEL R11, -R9.reuse, R6, P1 ;  /* 0x00000006090b7208 */ /* 0x040fe20000800100 */
[----:B------:R-:W-:Y:S02]  /*1740*/  FFMA R14, R9, R14, R15 ;  /* 0x0000000e090e7223 */ /* 0x000fe4000000000f */
[----:B------:R-:W0:Y:S02]  /*1750*/  @P0 MUFU.EX2 R9, R12 ;  /* 0x0000000c00090308 */ /* 0x000e240000000800 */
[----:B------:R-:W-:Y:S02]  /*1760*/  FFMA R13, R14, R11, R11 ;  /* 0x0000000b0e0d7223 */ /* 0x000fe4000000000b */
[----:B------:R-:W1:Y:S04]  /*1770*/  LDC.64 R10, c[0x0][0x3b8] ;  /* 0x0000ee00ff0a7b82 */ /* 0x000e680000000a00 */
[----:B------:R-:W2:Y:S01]  /*1780*/  @P1 MUFU.EX2 R14, R13 ;  /* 0x0000000d000e1308 */ /* 0x000ea20000000800 */
[----:B0-----:R-:W-:-:S05]  /*1790*/  @P0 FADD R9, -R9, 1 ;  /* 0x3f80000009090421 */ /* 0x001fca0000000100 */
[----:B------:R-:W-:Y:S01]  /*17a0*/  @P0 LOP3.LUT R12, R9, 0x80000000, R18, 0xb8, !PT ;  /* 0x80000000090c0812 */ /* 0x000fe200078eb812 */
[----:B--2---:R-:W-:Y:S01]  /*17b0*/  @P1 FADD R15, -R14, 1 ;  /* 0x3f8000000e0f1421 */ /* 0x004fe20000000100 */
[----:B-1----:R-:W-:-:S04]  /*17c0*/  IMAD.WIDE R10, R7, 0x4, R10 ;  /* 0x00000004070a7825 */ /* 0x002fc800078e020a */
[----:B------:R-:W-:-:S05]  /*17d0*/  @P1 LOP3.LUT R13, R15, 0x80000000, R6, 0xb8, !PT ;  /* 0x800000000f0d1812 */ /* 0x000fca00078eb806 */
[----:B------:R-:W-:-:S04]  /*17e0*/  FADD R6, -R13, R12 ;  /* 0x0000000c0d067221 */ /* 0x000fc80000000100 */
[----:B------:R-:W-:-:S05]  /*17f0*/  FFMA R17, R17, R6, R24 ;  /* 0x0000000611117223 */ /* 0x000fca0000000018 */
[----:B------:R0:W-:Y:S02]  /*1800*/  STG.E desc[UR8][R10.64], R17 ;  /* 0x000000110a007986 */ /* 0x0001e4000c101908 */
.L_x_16:
[----:B------:R-:W-:-:S04]  /*1810*/  UIADD3 UR4, UPT, UPT, UR4, 0x1, URZ ;  /* 0x0000000104047890 */ /* 0x000fc8000fffe0ff */
[----:B------:R-:W-:-:S09]  /*1820*/  UISETP.NE.AND UP0, UPT, UR4, UR5, UPT ;  /* 0x000000050400728c */ /* 0x000fd2000bf05270 */
[----:B------:R-:W-:Y:S05]  /*1830*/  BRA.U UP0, `(.L_x_17) ;  /* 0xfffffff100647547 */ /* 0x000fea000b83ffff */
[----:B------:R-:W-:Y:S05]  /*1840*/  EXIT ;  /* 0x000000000000794d */ /* 0x000fea0003800000 */
        .weak           $__internal_0_$__cuda_sm20_dblrcp_rn_slowpath_v3
        .type           $__internal_0_$__cuda_sm20_dblrcp_rn_slowpath_v3,@function
        .size           $__internal_0_$__cuda_sm20_dblrcp_rn_slowpath_v3,($__internal_1_$__cuda_sm20_dsqrt_rn_f64_mediumpath_v1 - $__internal_0_$__cuda_sm20_dblrcp_rn_slowpath_v3)
$__internal_0_$__cuda_sm20_dblrcp_rn_slowpath_v3:
[----:B------:R-:W-:Y:S01]  /*1850*/  IMAD.MOV.U32 R6, RZ, RZ, R16 ;  /* 0x000000ffff067224 */ /* 0x000fe200078e0010 */
[----:B------:R-:W-:Y:S01]  /*1860*/  BSSY.RECONVERGENT B1, `(.L_x_18) ;  /* 0x0000025000017945 */ /* 0x000fe20003800200 */
[----:B------:R-:W-:-:S06]  /*1870*/  IMAD.MOV.U32 R7, RZ, RZ, R17 ;  /* 0x000000ffff077224 */ /* 0x000fcc00078e0011 */
[----:B------:R-:W-:-:S14]  /*1880*/  DSETP.GTU.AND P1, PT, |R6|, +INF , PT ;  /* 0x7ff000000600742a */ /* 0x000fdc0003f2c200 */
[----:B------:R-:W-:Y:S05]  /*1890*/  @P1 BRA `(.L_x_19) ;  /* 0x00000000007c1947 */ /* 0x000fea0003800000 */
[----:B------:R-:W-:-:S05]  /*18a0*/  LOP3.LUT R11, R17, 0x7fffffff, RZ, 0xc0, !PT ;  /* 0x7fffffff110b7812 */ /* 0x000fca00078ec0ff */
[----:B------:R-:W-:-:S05]  /*18b0*/  VIADD R8, R11, 0xffffffff ;  /* 0xffffffff0b087836 */ /* 0x000fca0000000000 */
[----:B------:R-:W-:-:S13]  /*18c0*/  ISETP.GE.U32.AND P1, PT, R8, 0x7fefffff, PT ;  /* 0x7fefffff0800780c */ /* 0x000fda0003f26070 */
[----:B------:R-:W-:Y:S02]  /*18d0*/  @P1 LOP3.LUT R9, R7, 0x7ff00000, RZ, 0x3c, !PT ;  /* 0x7ff0000007091812 */ /* 0x000fe400078e3cff */
[----:B------:R-:W-:Y:S01]  /*18e0*/  @P1 MOV R8, RZ ;  /* 0x000000ff00081202 */ /* 0x000fe20000000f00 */
[----:B------:R-:W-:Y:S06]  /*18f0*/  @P1 BRA `(.L_x_20) ;  /* 0x00000000006c1947 */ /* 0x000fec0003800000 */
[----:B------:R-:W-:-:S13]  /*1900*/  ISETP.GE.U32.AND P1, PT, R11, 0x1000001, PT ;  /* 0x010000010b00780c */ /* 0x000fda0003f26070 */
[----:B------:R-:W-:Y:S05]  /*1910*/  @!P1 BRA `(.L_x_21) ;  /* 0x0000000000349947 */ /* 0x000fea0003800000 */
[----:B------:R-:W-:Y:S02]  /*1920*/  VIADD R9, R7, 0xc0200000 ;  /* 0xc020000007097836 */ /* 0x000fe40000000000 */
[----:B------:R-:W-:Y:S02]  /*1930*/  IMAD.MOV.U32 R8, RZ, RZ, R6 ;  /* 0x000000ffff087224 */ /* 0x000fe400078e0006 */
[----:B------:R-:W0:Y:S04]  /*1940*/  MUFU.RCP64H R11, R9 ;  /* 0x00000009000b7308 */ /* 0x000e280000001800 */
[----:B0-----:R-:W-:-:S08]  /*1950*/  DFMA R12, -R8, R10, 1 ;  /* 0x3ff00000080c742b */ /* 0x001fd0000000010a */
[----:B------:R-:W-:-:S08]  /*1960*/  DFMA R12, R12, R12, R12 ;  /* 0x0000000c0c0c722b */ /* 0x000fd0000000000c */
[----:B------:R-:W-:-:S08]  /*1970*/  DFMA R12, R10, R12, R10 ;  /* 0x0000000c0a0c722b */ /* 0x000fd0000000000a */
[----:B------:R-:W-:-:S08]  /*1980*/  DFMA R10, -R8, R12, 1 ;  /* 0x3ff00000080a742b */ /* 0x000fd0000000010c */
[----:B------:R-:W-:-:S08]  /*1990*/  DFMA R10, R12, R10, R12 ;  /* 0x0000000a0c0a722b */ /* 0x000fd0000000000c */
[----:B------:R-:W-:-:S08]  /*19a0*/  DMUL R10, R10, 2.2250738585072013831e-308 ;  /* 0x001000000a0a7828 */ /* 0x000fd00000000000 */
[----:B------:R-:W-:-:S08]  /*19b0*/  DFMA R6, -R6, R10, 1 ;  /* 0x3ff000000606742b */ /* 0x000fd0000000010a */
[----:B------:R-:W-:-:S08]  /*19c0*/  DFMA R6, R6, R6, R6 ;  /* 0x000000060606722b */ /* 0x000fd00000000006 */
[----:B------:R-:W-:Y:S01]  /*19d0*/  DFMA R8, R10, R6, R10 ;  /* 0x000000060a08722b */ /* 0x000fe2000000000a */
[----:B------:R-:W-:Y:S10]  /*19e0*/  BRA `(.L_x_20) ;  /* 0x0000000000307947 */ /* 0x000ff40003800000 */
.L_x_21:
[----:B------:R-:W-:Y:S01]  /*19f0*/  DMUL R6, R6, 8.11296384146066816958e+31 ;  /* 0x4690000006067828 */ /* 0x000fe20000000000 */
[----:B------:R-:W-:-:S05]  /*1a00*/  IMAD.MOV.U32 R8, RZ, RZ, R10 ;  /* 0x000000ffff087224 */ /* 0x000fca00078e000a */
[----:B------:R-:W0:Y:S02]  /*1a10*/  MUFU.RCP64H R9, R7 ;  /* 0x0000000700097308 */ /* 0x000e240000001800 */
[----:B0-----:R-:W-:-:S08]  /*1a20*/  DFMA R10, -R6, R8, 1 ;  /* 0x3ff00000060a742b */ /* 0x001fd00000000108 */
[----:B------:R-:W-:-:S08]  /*1a30*/  DFMA R10, R10, R10, R10 ;  /* 0x0000000a0a0a722b */ /* 0x000fd0000000000a */
[----:B------:R-:W-:-:S08]  /*1a40*/  DFMA R10, R8, R10, R8 ;  /* 0x0000000a080a722b */ /* 0x000fd00000000008 */
[----:B------:R-:W-:-:S08]  /*1a50*/  DFMA R8, -R6, R10, 1 ;  /* 0x3ff000000608742b */ /* 0x000fd0000000010a */
[----:B------:R-:W-:-:S08]  /*1a60*/  DFMA R8, R10, R8, R10 ;  /* 0x000000080a08722b */ /* 0x000fd0000000000a */
[----:B------:R-:W-:Y:S01]  /*1a70*/  DMUL R8, R8, 8.11296384146066816958e+31 ;  /* 0x4690000008087828 */ /* 0x000fe20000000000 */
[----:B------:R-:W-:Y:S10]  /*1a80*/  BRA `(.L_x_20) ;  /* 0x0000000000087947 */ /* 0x000ff40003800000 */
.L_x_19:
[----:B------:R-:W-:Y:S02]  /*1a90*/  LOP3.LUT R9, R7, 0x80000, RZ, 0xfc, !PT ;  /* 0x0008000007097812 */ /* 0x000fe400078efcff */
[----:B------:R-:W-:-:S07]  /*1aa0*/  MOV R8, R6 ;  /* 0x0000000600087202 */ /* 0x000fce0000000f00 */
.L_x_20:
[----:B------:R-:W-:Y:S05]  /*1ab0*/  BSYNC.RECONVERGENT B1 ;  /* 0x0000000000017941 */ /* 0x000fea0003800200 */
.L_x_18:
[----:B------:R-:W-:Y:S02]  /*1ac0*/  IMAD.MOV.U32 R6, RZ, RZ, R0 ;  /* 0x000000ffff067224 */ /* 0x000fe400078e0000 */
[----:B------:R-:W-:-:S04]  /*1ad0*/  IMAD.MOV.U32 R7, RZ, RZ, 0x0 ;  /* 0x00000000ff077424 */ /* 0x000fc800078e00ff */
[----:B------:R-:W-:Y:S05]  /*1ae0*/  RET.REL.NODEC R6 `(_Z29kernel_guassianintegrateblobsiiPKfS0_S0_S0_S0_S0_Pf) ;  /* 0xffffffe406447950 */ /* 0x000fea0003c3ffff */
        .weak           $__internal_1_$__cuda_sm20_dsqrt_rn_f64_mediumpath_v1
        .type           $__internal_1_$__cuda_sm20_dsqrt_rn_f64_mediumpath_v1,@function
        .size           $__internal_1_$__cuda_sm20_dsqrt_rn_f64_mediumpath_v1,($_Z29kernel_guassianintegrateblobsiiPKfS0_S0_S0_S0_S0_Pf$__internal_accurate_pow - $__internal_1_$__cuda_sm20_dsqrt_rn_f64_mediumpath_v1)
$__internal_1_$__cuda_sm20_dsqrt_rn_f64_mediumpath_v1:
[----:B------:R-:W-:Y:S01]  /*1af0*/  ISETP.GE.U32.AND P1, PT, R14, -0x3400000, PT ;  /* 0xfcc000000e00780c */ /* 0x000fe20003f26070 */
[----:B------:R-:W-:Y:S01]  /*1b00*/  BSSY.RECONVERGENT B1, `(.L_x_22) ;  /* 0x0000024000017945 */ /* 0x000fe20003800200 */
[----:B------:R-:W-:-:S11]  /*1b10*/  IMAD.MOV.U32 R14, RZ, RZ, R0 ;  /* 0x000000ffff0e7224 */ /* 0x000fd600078e0000 */
[----:B------:R-:W-:Y:S05]  /*1b20*/  @!P1 BRA `(.L_x_23) ;  /* 0x0000000000209947 */ /* 0x000fea0003800000 */
[----:B------:R-:W-:-:S10]  /*1b30*/  DFMA.RM R10, R10, R12, R8 ;  /* 0x0000000c0a0a722b */ /* 0x000fd40000004008 */
[----:B------:R-:W-:-:S04]  /*1b40*/  IADD3 R8, P1, PT, R10, 0x1, RZ ;  /* 0x000000010a087810 */ /* 0x000fc80007f3e0ff */
[----:B------:R-:W-:-:S06]  /*1b50*/  IADD3.X R9, PT, PT, RZ, R11, RZ, P1, !PT ;  /* 0x0000000bff097210 */ /* 0x000fcc0000ffe4ff */
[----:B------:R-:W-:-:S08]  /*1b60*/  DFMA.RP R14, -R10, R8, R14 ;  /* 0x000000080a0e722b */ /* 0x000fd0000000810e */
[----:B------:R-:W-:-:S06]  /*1b70*/  DSETP.GT.AND P1, PT, R14, RZ, PT ;  /* 0x000000ff0e00722a */ /* 0x000fcc0003f24000 */
[----:B------:R-:W-:Y:S02]  /*1b80*/  FSEL R8, R8, R10, P1 ;  /* 0x0000000a08087208 */ /* 0x000fe40000800000 */
[----:B------:R-:W-:Y:S01]  /*1b90*/  FSEL R9, R9, R11, P1 ;  /* 0x0000000b09097208 */ /* 0x000fe20000800000 */
[----:B------:R-:W-:Y:S06]  /*1ba0*/  BRA `(.L_x_24) ;  /* 0x0000000000647947 */ /* 0x000fec0003800000 */
.L_x_23:
[----:B------:R-:W-:-:S14]  /*1bb0*/  DSETP.NE.AND P1, PT, R14, RZ, PT ;  /* 0x000000ff0e00722a */ /* 0x000fdc0003f25000 */
[----:B------:R-:W-:Y:S05]  /*1bc0*/  @!P1 BRA `(.L_x_25) ;  /* 0x0000000000589947 */ /* 0x000fea0003800000 */
[----:B------:R-:W-:-:S13]  /*1bd0*/  ISETP.GE.AND P1, PT, R15, RZ, PT ;  /* 0x000000ff0f00720c */ /* 0x000fda0003f26270 */
[----:B------:R-:W-:Y:S02]  /*1be0*/  @!P1 IMAD.MOV.U32 R8, RZ, RZ, 0x0 ;  /* 0x00000000ff089424 */ /* 0x000fe400078e00ff */
[----:B------:R-:W-:Y:S01]  /*1bf0*/  @!P1 IMAD.MOV.U32 R9, RZ, RZ, -0x80000 ;  /* 0xfff80000ff099424 */ /* 0x000fe200078e00ff */
[----:B------:R-:W-:Y:S06]  /*1c00*/  @!P1 BRA `(.L_x_24) ;  /* 0x00000000004c9947 */ /* 0x000fec0003800000 */
[----:B------:R-:W-:-:S13]  /*1c10*/  ISETP.GT.AND P1, PT, R15, 0x7fefffff, PT ;  /* 0x7fefffff0f00780c */ /* 0x000fda0003f24270 */
[----:B------:R-:W-:Y:S05]  /*1c20*/  @P1 BRA `(.L_x_25) ;  /* 0x0000000000401947 */ /* 0x000fea0003800000 */
[----:B------:R-:W-:Y:S01]  /*1c30*/  DMUL R14, R14, 8.11296384146066816958e+31 ;  /* 0x469000000e0e7828 */ /* 0x000fe20000000000 */
[----:B------:R-:W-:Y:S01]  /*1c40*/  IMAD.MOV.U32 R8, RZ, RZ, RZ ;  /* 0x000000ffff087224 */ /* 0x000fe200078e00ff */
[----:B------:R-:W-:Y:S01]  /*1c50*/  MOV R12, 0x0 ;  /* 0x00000000000c7802 */ /* 0x000fe20000000f00 */
[----:B------:R-:W-:-:S03]  /*1c60*/  IMAD.MOV.U32 R13, RZ, RZ, 0x3fd80000 ;  /* 0x3fd80000ff0d7424 */ /* 0x000fc600078e00ff */
[----:B------:R-:W0:Y:S02]  /*1c70*/  MUFU.RSQ64H R9, R15 ;  /* 0x0000000f00097308 */ /* 0x000e240000001c00 */
[----:B0-----:R-:W-:-:S08]  /*1c80*/  DMUL R10, R8, R8 ;  /* 0x00000008080a7228 */ /* 0x001fd00000000000 */
[----:B------:R-:W-:-:S08]  /*1c90*/  DFMA R10, R14, -R10, 1 ;  /* 0x3ff000000e0a742b */ /* 0x000fd0000000080a */
[----:B------:R-:W-:Y:S02]  /*1ca0*/  DFMA R12, R10, R12, 0.5 ;  /* 0x3fe000000a0c742b */ /* 0x000fe4000000000c */
[----:B------:R-:W-:-:S08]  /*1cb0*/  DMUL R10, R8, R10 ;  /* 0x0000000a080a7228 */ /* 0x000fd00000000000 */
[----:B------:R-:W-:-:S08]  /*1cc0*/  DFMA R10, R12, R10, R8 ;  /* 0x0000000a0c0a722b */ /* 0x000fd00000000008 */
[----:B------:R-:W-:Y:S02]  /*1cd0*/  DMUL R8, R14, R10 ;  /* 0x0000000a0e087228 */ /* 0x000fe40000000000 */
[----:B------:R-:W-:-:S06]  /*1ce0*/  VIADD R11, R11, 0xfff00000 ;  /* 0xfff000000b0b7836 */ /* 0x000fcc0000000000 */
[----:B------:R-:W-:-:S08]  /*1cf0*/  DFMA R12, R8, -R8, R14 ;  /* 0x80000008080c722b */ /* 0x000fd0000000000e */
[----:B------:R-:W-:-:S10]  /*1d00*/  DFMA R8, R10, R12, R8 ;  /* 0x0000000c0a08722b */ /* 0x000fd40000000008 */
[----:B------:R-:W-:Y:S01]  /*1d10*/  VIADD R9, R9, 0xfcb00000 ;  /* 0xfcb0000009097836 */ /* 0x000fe20000000000 */
[----:B------:R-:W-:Y:S06]  /*1d20*/  BRA `(.L_x_24) ;  /* 0x0000000000047947 */ /* 0x000fec0003800000 */
.L_x_25:
[----:B------:R-:W-:-:S11]  /*1d30*/  DADD R8, R14, R14 ;  /* 0x000000000e087229 */ /* 0x000fd6000000000e */
.L_x_24:
[----:B------:R-:W-:Y:S05]  /*1d40*/  BSYNC.RECONVERGENT B1 ;  /* 0x0000000000017941 */ /* 0x000fea0003800200 */
.L_x_22:
[----:B------:R-:W-:Y:S01]  /*1d50*/  IMAD.MOV.U32 R7, RZ, RZ, 0x0 ;  /* 0x00000000ff077424 */ /* 0x000fe200078e00ff */
[----:B------:R-:W-:Y:S01]  /*1d60*/  MOV R16, R8 ;  /* 0x0000000800107202 */ /* 0x000fe20000000f00 */
[----:B------:R-:W-:Y:S02]  /*1d70*/  IMAD.MOV.U32 R17, RZ, RZ, R9 ;  /* 0x000000ffff117224 */ /* 0x000fe400078e0009 */
[----:B------:R-:W-:Y:S05]  /*1d80*/  RET.REL.NODEC R6 `(_Z29kernel_guassianintegrateblobsiiPKfS0_S0_S0_S0_S0_Pf) ;  /* 0xffffffe0069c7950 */ /* 0x000fea0003c3ffff */
        .type           $_Z29kernel_guassianintegrateblobsiiPKfS0_S0_S0_S0_S0_Pf$__internal_accurate_pow,@function
        .size           $_Z29kernel_guassianintegrateblobsiiPKfS0_S0_S0_S0_S0_Pf$__internal_accurate_pow,(.L_x_69 - $_Z29kernel_guassianintegrateblobsiiPKfS0_S0_S0_S0_S0_Pf$__internal_accurate_pow)
$_Z29kernel_guassianintegrateblobsiiPKfS0_S0_S0_S0_S0_Pf$__internal_accurate_pow:
[----:B------:R-:W-:Y:S01]  /*1d90*/  ISETP.GT.U32.AND P0, PT, R17, 0xfffff, PT ;  /* 0x000fffff1100780c */ /* 0x000fe20003f04070 */
[--C-:B------:R-:W-:Y:S01]  /*1da0*/  IMAD.MOV.U32 R6, RZ, RZ, R17.reuse ;  /* 0x000000ffff067224 */ /* 0x100fe200078e0011 */
[----:B------:R-:W-:Y:S01]  /*1db0*/  MOV R11, 0x3ed0f5d2 ;  /* 0x3ed0f5d2000b7802 */ /* 0x000fe20000000f00 */
[----:B------:R-:W-:Y:S01]  /*1dc0*/  IMAD.MOV.U32 R8, RZ, RZ, R16 ;  /* 0x000000ffff087224 */ /* 0x000fe200078e0010 */
[----:B------:R-:W-:Y:S01]  /*1dd0*/  UMOV UR4, 0x7d2cafe2 ;  /* 0x7d2cafe200047882 */ /* 0x000fe20000000000 */
[----:B------:R-:W-:Y:S01]  /*1de0*/  IMAD.MOV.U32 R10, RZ, RZ, 0x41ad3b5a ;  /* 0x41ad3b5aff0a7424 */ /* 0x000fe200078e00ff */
[----:B------:R-:W-:Y:S01]  /*1df0*/  UMOV UR5, 0x3eb0f5ff ;  /* 0x3eb0f5ff00057882 */ /* 0x000fe20000000000 */
[----:B------:R-:W-:Y:S01]  /*1e00*/  SHF.R.U32.HI R26, RZ, 0x14, R17 ;  /* 0x00000014ff1a7819 */ /* 0x000fe20000011611 */
[----:B------:R-:W-:Y:S01]  /*1e10*/  UMOV UR6, 0x3b39803f ;  /* 0x3b39803f00067882 */ /* 0x000fe20000000000 */
[----:B------:R-:W-:-:S04]  /*1e20*/  UMOV UR7, 0x3c7abc9e ;  /* 0x3c7abc9e00077882 */ /* 0x000fc80000000000 */
[----:B------:R-:W-:-:S10]  /*1e30*/  @!P0 DMUL R18, R16, 1.80143985094819840000e+16 ;  /* 0x4350000010128828 */ /* 0x000fd40000000000 */
[----:B------:R-:W-:Y:S01]  /*1e40*/  @!P0 MOV R6, R19 ;  /* 0x0000001300068202 */ /* 0x000fe20000000f00 */
[----:B------:R-:W-:Y:S01]  /*1e50*/  @!P0 IMAD.MOV.U32 R8, RZ, RZ, R18 ;  /* 0x000000ffff088224 */ /* 0x000fe200078e0012 */
[----:B------:R-:W-:Y:S02]  /*1e60*/  @!P0 LEA.HI R26, R19, 0xffffffca, RZ, 0xc ;  /* 0xffffffca131a8811 */ /* 0x000fe400078f60ff */
[----:B------:R-:W-:-:S04]  /*1e70*/  LOP3.LUT R6, R6, 0x800fffff, RZ, 0xc0, !PT ;  /* 0x800fffff06067812 */ /* 0x000fc800078ec0ff */
[----:B------:R-:W-:Y:S01]  /*1e80*/  LOP3.LUT R9, R6, 0x3ff00000, RZ, 0xfc, !PT ;  /* 0x3ff0000006097812 */ /* 0x000fe200078efcff */
[----:B------:R-:W-:-:S03]  /*1e90*/  IMAD.MOV.U32 R6, RZ, RZ, RZ ;  /* 0x000000ffff067224 */ /* 0x000fc600078e00ff */
[----:B------:R-:W-:-:S13]  /*1ea0*/  ISETP.GE.U32.AND P1, PT, R9, 0x3ff6a09f, PT ;  /* 0x3ff6a09f0900780c */ /* 0x000fda0003f26070 */
[----:B------:R-:W-:-:S05]  /*1eb0*/  @P1 VIADD R7, R9, 0xfff00000 ;  /* 0xfff0000009071836 */ /* 0x000fca0000000000 */
[----:B------:R-:W-:-:S06]  /*1ec0*/  @P1 MOV R9, R7 ;  /* 0x0000000700091202 */ /* 0x000fcc0000000f00 */
[C---:B------:R-:W-:Y:S02]  /*1ed0*/  DADD R14, R8.reuse, 1 ;  /* 0x3ff00000080e7429 */ /* 0x040fe40000000000 */
[----:B------:R-:W-:-:S04]  /*1ee0*/  DADD R8, R8, -1 ;  /* 0xbff0000008087429 */ /* 0x000fc80000000000 */
[----:B------:R-:W0:Y:S02]  /*1ef0*/  MUFU.RCP64H R7, R15 ;  /* 0x0000000f00077308 */ /* 0x000e240000001800 */
[----:B0-----:R-:W-:-:S08]  /*1f00*/  DFMA R12, -R14, R6, 1 ;  /* 0x3ff000000e0c742b */ /* 0x001fd00000000106 */
[----:B------:R-:W-:-:S08]  /*1f10*/  DFMA R12, R12, R12, R12 ;  /* 0x0000000c0c0c722b */ /* 0x000fd0000000000c */
[----:B------:R-:W-:-:S08]  /*1f20*/  DFMA R12, R6, R12, R6 ;  /* 0x0000000c060c722b */ /* 0x000fd00000000006 */
[----:B------:R-:W-:-:S08]  /*1f30*/  DMUL R6, R8, R12 ;  /* 0x0000000c08067228 */ /* 0x000fd00000000000 */
[----:B------:R-:W-:-:S08]  /*1f40*/  DFMA R6, R8, R12, R6 ;  /* 0x0000000c0806722b */ /* 0x000fd00000000006 */
[----:B------:R-:W-:-:S08]  /*1f50*/  DMUL R28, R6, R6 ;  /* 0x00000006061c7228 */ /* 0x000fd00000000000 */
[----:B------:R-:W-:Y:S01]  /*1f60*/  DFMA R10, R28, UR4, R10 ;  /* 0x000000041c0a7c2b */ /* 0x000fe2000800000a */
[----:B------:R-:W-:Y:S01]  /*1f70*/  UMOV UR4, 0x75488a3f ;  /* 0x75488a3f00047882 */ /* 0x000fe20000000000 */
[----:B------:R-:W-:-:S06]  /*1f80*/  UMOV UR5, 0x3ef3b20a ;  /* 0x3ef3b20a00057882 */ /* 0x000fcc0000000000 */
[----:B------:R-:W-:Y:S01]  /*1f90*/  DFMA R20, R28, R10, UR4 ;  /* 0x000000041c147e2b */ /* 0x000fe2000800000a */
[----:B------:R-:W-:Y:S01]  /*1fa0*/  UMOV UR4, 0xe4faecd5 ;  /* 0xe4faecd500047882 */ /* 0x000fe20000000000 */
[----:B------:R-:W-:Y:S01]  /*1fb0*/  UMOV UR5, 0x3f1745cd ;  /* 0x3f1745cd00057882 */ /* 0x000fe20000000000 */
[----:B------:R-:W-:-:S05]  /*1fc0*/  DADD R10, R8, -R6 ;  /* 0x00000000080a7229 */ /* 0x000fca0000000806 */
[----:B------:R-:W-:Y:S01]  /*1fd0*/  DFMA R20, R28, R20, UR4 ;  /* 0x000000041c147e2b */ /* 0x000fe20008000014 */
[----:B------:R-:W-:Y:S01]  /*1fe0*/  UMOV UR4, 0x258a578b ;  /* 0x258a578b00047882 */ /* 0x000fe20000000000 */
[----:B------:R-:W-:Y:S01]  /*1ff0*/  UMOV UR5, 0x3f3c71c7 ;  /* 0x3f3c71c700057882 */ /* 0x000fe20000000000 */
[----:B------:R-:W-:-:S05]  /*2000*/  DADD R10, R10, R10 ;  /* 0x000000000a0a7229 */ /* 0x000fca000000000a */
[----:B------:R-:W-:Y:S01]  /*2010*/  DFMA R20, R28, R20, UR4 ;  /* 0x000000041c147e2b */ /* 0x000fe20008000014 */
[----:B------:R-:W-:Y:S01]  /*2020*/  UMOV UR4, 0x9242b910 ;  /* 0x9242b91000047882 */ /* 0x000fe20000000000 */
[----:B------:R-:W-:Y:S01]  /*2030*/  UMOV UR5, 0x3f624924 ;  /* 0x3f62492400057882 */ /* 0x000fe20000000000 */
[----:B------:R-:W-:-:S05]  /*2040*/  DFMA R10, R8, -R6, R10 ;  /* 0x80000006080a722b */ /* 0x000fca000000000a */
[----:B------:R-:W-:Y:S01]  /*2050*/  DFMA R20, R28, R20, UR4 ;  /* 0x000000041c147e2b */ /* 0x000fe20008000014 */
[----:B------:R-:W-:Y:S01]  /*2060*/  UMOV UR4, 0x99999dfb ;  /* 0x99999dfb00047882 */ /* 0x000fe20000000000 */
[----:B------:R-:W-:Y:S01]  /*2070*/  UMOV UR5, 0x3f899999 ;  /* 0x3f89999900057882 */ /* 0x000fe20000000000 */
[----:B------:R-:W-:Y:S02]  /*2080*/  DMUL R10, R12, R10 ;  /* 0x0000000a0c0a7228 */ /* 0x000fe40000000000 */
[----:B------:R-:W-:-:S03]  /*2090*/  DMUL R12, R6, R6 ;  /* 0x00000006060c7228 */ /* 0x000fc60000000000 */
[----:B------:R-:W-:Y:S01]  /*20a0*/  DFMA R20, R28, R20, UR4 ;  /* 0x000000041c147e2b */ /* 0x000fe20008000014 */
[----:B------:R-:W-:Y:S01]  /*20b0*/  UMOV UR4, 0x55555555 ;  /* 0x5555555500047882 */ /* 0x000fe20000000000 */
[----:B------:R-:W-:-:S03]  /*20c0*/  UMOV UR5, 0x3fb55555 ;  /* 0x3fb5555500057882 */ /* 0x000fc60000000000 */
[----:B------:R-:W-:Y:S01]  /*20d0*/  DFMA R16, R6, R6, -R12 ;  /* 0x000000060610722b */ /* 0x000fe2000000080c */
[----:B------:R-:W-:Y:S02]  /*20e0*/  VIADD R19, R11, 0x100000 ;  /* 0x001000000b137836 */ /* 0x000fe40000000000 */
[----:B------:R-:W-:Y:S01]  /*20f0*/  DFMA R8, R28, R20, UR4 ;  /* 0x000000041c087e2b */ /* 0x000fe20008000014 */
[----:B------:R-:W-:-:S06]  /*2100*/  IMAD.MOV.U32 R18, RZ, RZ, R10 ;  /* 0x000000ffff127224 */ /* 0x000fcc00078e000a */
[----:B------:R-:W-:Y:S02]  /*2110*/  DFMA R16, R6, R18, R16 ;  /* 0x000000120610722b */ /* 0x000fe40000000010 */
[----:B------:R-:W-:Y:S01]  /*2120*/  DADD R14, -R8, UR4 ;  /* 0x00000004080e7e29 */ /* 0x000fe20008000100 */
[----:B------:R-:W-:Y:S01]  /*2130*/  UMOV UR4, 0xb9e7b0 ;  /* 0x00b9e7b000047882 */ /* 0x000fe20000000000 */
[----:B------:R-:W-:-:S06]  /*2140*/  UMOV UR5, 0x3c46a4cb ;  /* 0x3c46a4cb00057882 */ /* 0x000fcc0000000000 */
[----:B------:R-:W-:Y:S02]  /*2150*/  DFMA R14, R28, R20, R14 ;  /* 0x000000141c0e722b */ /* 0x000fe4000000000e */
[----:B------:R-:W-:-:S06]  /*2160*/  DMUL R20, R6, R12 ;  /* 0x0000000c06147228 */ /* 0x000fcc0000000000 */
[----:B------:R-:W-:Y:S01]  /*2170*/  DADD R18, R14, -UR4 ;  /* 0x800000040e127e29 */ /* 0x000fe20008000000 */
[----:B------:R-:W-:Y:S01]  /*2180*/  UMOV UR4, 0x80000000 ;  /* 0x8000000000047882 */ /* 0x000fe20000000000 */
[----:B------:R-:W-:Y:S01]  /*2190*/  DFMA R14, R6, R12, -R20 ;  /* 0x0000000c060e722b */ /* 0x000fe20000000814 */
[----:B------:R-:W-:-:S07]  /*21a0*/  UMOV UR5, 0x43300000 ;  /* 0x4330000000057882 */ /* 0x000fce0000000000 */
[----:B------:R-:W-:Y:S02]  /*21b0*/  DFMA R14, R10, R12, R14 ;  /* 0x0000000c0a0e722b */ /* 0x000fe4000000000e */
[----:B------:R-:W-:-:S06]  /*21c0*/  DADD R12, R8, R18 ;  /* 0x00000000080c7229 */ /* 0x000fcc0000000012 */
[----:B------:R-:W-:Y:S02]  /*21d0*/  DFMA R14, R6, R16, R14 ;  /* 0x00000010060e722b */ /* 0x000fe4000000000e */
[----:B------:R-:W-:Y:S02]  /*21e0*/  DADD R16, R8, -R12 ;  /* 0x0000000008107229 */ /* 0x000fe4000000080c */
[----:B------:R-:W-:-:S06]  /*21f0*/  DMUL R8, R12, R20 ;  /* 0x000000140c087228 */ /* 0x000fcc0000000000 */
[----:B------:R-:W-:Y:S02]  /*2200*/  DADD R18, R18, R16 ;  /* 0x0000000012127229 */ /* 0x000fe40000000010 */
[----:B------:R-:W-:-:S08]  /*2210*/  DFMA R16, R12, R20, -R8 ;  /* 0x000000140c10722b */ /* 0x000fd00000000808 */
[----:B------:R-:W-:-:S08]  /*2220*/  DFMA R14, R12, R14, R16 ;  /* 0x0000000e0c0e722b */ /* 0x000fd00000000010 */
[----:B------:R-:W-:-:S08]  /*2230*/  DFMA R18, R18, R20, R14 ;  /* 0x000000141212722b */ /* 0x000fd0000000000e */
[----:B------:R-:W-:-:S08]  /*2240*/  DADD R14, R8, R18 ;  /* 0x00000000080e7229 */ /* 0x000fd00000000012 */
[--C-:B------:R-:W-:Y:S02]  /*2250*/  DADD R12, R6, R14.reuse ;  /* 0x00000000060c7229 */ /* 0x100fe4000000000e */
[----:B------:R-:W-:-:S06]  /*2260*/  DADD R8, R8, -R14 ;  /* 0x0000000008087229 */ /* 0x000fcc000000080e */
[----:B------:R-:W-:Y:S02]  /*2270*/  DADD R6, R6, -R12 ;  /* 0x0000000006067229 */ /* 0x000fe4000000080c */
[----:B------:R-:W-:-:S06]  /*2280*/  DADD R8, R18, R8 ;  /* 0x0000000012087229 */ /* 0x000fcc0000000008 */
[----:B------:R-:W-:-:S08]  /*2290*/  DADD R6, R14, R6 ;  /* 0x000000000e067229 */ /* 0x000fd00000000006 */
[----:B------:R-:W-:Y:S01]  /*22a0*/  DADD R6, R8, R6 ;  /* 0x0000000008067229 */ /* 0x000fe20000000006 */
[C---:B------:R-:W-:Y:S01]  /*22b0*/  IADD3 R8, PT, PT, R26.reuse, -0x3ff, RZ ;  /* 0xfffffc011a087810 */ /* 0x040fe20007ffe0ff */
[----:B------:R-:W-:-:S06]  /*22c0*/  @P1 VIADD R8, R26, 0xfffffc02 ;  /* 0xfffffc021a081836 */ /* 0x000fcc0000000000 */
[----:B------:R-:W-:Y:S01]  /*22d0*/  DADD R14, R10, R6 ;  /* 0x000000000a0e7229 */ /* 0x000fe20000000006 */
[----:B------:R-:W-:Y:S01]  /*22e0*/  LOP3.LUT R6, R8, 0x80000000, RZ, 0x3c, !PT ;  /* 0x8000000008067812 */ /* 0x000fe200078e3cff */
[----:B------:R-:W-:-:S06]  /*22f0*/  IMAD.MOV.U32 R7, RZ, RZ, 0x43300000 ;  /* 0x43300000ff077424 */ /* 0x000fcc00078e00ff */
[----:B------:R-:W-:Y:S02]  /*2300*/  DADD R10, R12, R14 ;  /* 0x000000000c0a7229 */ /* 0x000fe4000000000e */
[----:B------:R-:W-:Y:S01]  /*2310*/  DADD R6, R6, -UR4 ;  /* 0x8000000406067e29 */ /* 0x000fe20008000000 */
[----:B------:R-:W-:Y:S01]  /*2320*/  UMOV UR4, 0xfefa39ef ;  /* 0xfefa39ef00047882 */ /* 0x000fe20000000000 */
[----:B------:R-:W-:-:S04]  /*2330*/  UMOV UR5, 0x3fe62e42 ;  /* 0x3fe62e4200057882 */ /* 0x000fc80000000000 */
[--C-:B------:R-:W-:Y:S02]  /*2340*/  DADD R16, R12, -R10.reuse ;  /* 0x000000000c107229 */ /* 0x100fe4000000080a */
[----:B------:R-:W-:-:S06]  /*2350*/  DFMA R8, R6, UR4, R10 ;  /* 0x0000000406087c2b */ /* 0x000fcc000800000a */
[----:B------:R-:W-:Y:S02]  /*2360*/  DADD R16, R14, R16 ;  /* 0x000000000e107229 */ /* 0x000fe40000000010 */
[----:B------:R-:W-:-:S08]  /*2370*/  DFMA R12, R6, -UR4, R8 ;  /* 0x80000004060c7c2b */ /* 0x000fd00008000008 */
[----:B------:R-:W-:-:S08]  /*2380*/  DADD R12, -R10, R12 ;  /* 0x000000000a0c7229 */ /* 0x000fd0000000010c */
[----:B------:R-:W-:-:S08]  /*2390*/  DADD R10, R16, -R12 ;  /* 0x00000000100a7229 */ /* 0x000fd0000000080c */
[----:B------:R-:W-:-:S08]  /*23a0*/  DFMA R10, R6, UR6, R10 ;  /* 0x00000006060a7c2b */ /* 0x000fd0000800000a */
[----:B------:R-:W-:-:S08]  /*23b0*/  DADD R6, R8, R10 ;  /* 0x0000000008067229 */ /* 0x000fd0000000000a */
[----:B------:R-:W-:Y:S02]  /*23c0*/  DADD R8, R8, -R6 ;  /* 0x0000000008087229 */ /* 0x000fe40000000806 */
[----:B------:R-:W-:-:S06]  /*23d0*/  DMUL R16, R6, 2 ;  /* 0x4000000006107828 */ /* 0x000fcc0000000000 */
[----:B------:R-:W-:Y:S02]  /*23e0*/  DADD R8, R10, R8 ;  /* 0x000000000a087229 */ /* 0x000fe40000000008 */
[----:B------:R-:W-:-:S08]  /*23f0*/  DFMA R14, R6, 2, -R16 ;  /* 0x40000000060e782b */ /* 0x000fd00000000810 */
[----:B------:R-:W-:Y:S01]  /*2400*/  DFMA R14, R8, 2, R14 ;  /* 0x40000000080e782b */ /* 0x000fe2000000000e */
[----:B------:R-:W-:Y:S01]  /*2410*/  MOV R8, 0x652b82fe ;  /* 0x652b82fe00087802 */ /* 0x000fe20000000f00 */
[----:B------:R-:W-:-:S06]  /*2420*/  IMAD.MOV.U32 R9, RZ, RZ, 0x3ff71547 ;  /* 0x3ff71547ff097424 */ /* 0x000fcc00078e00ff */
[----:B------:R-:W-:-:S08]  /*2430*/  DADD R6, R16, R14 ;  /* 0x0000000010067229 */ /* 0x000fd0000000000e */
[----:B------:R-:W-:Y:S02]  /*2440*/  DFMA R8, R6, R8, 6.75539944105574400000e+15 ;  /* 0x433800000608742b */ /* 0x000fe40000000008 */
[----:B------:R-:W-:Y:S01]  /*2450*/  FSETP.GEU.AND P0, PT, |R7|, 4.1917929649353027344, PT ;  /* 0x4086232b0700780b */ /* 0x000fe20003f0e200 */
[----:B------:R-:W-:-:S05]  /*2460*/  DADD R16, R16, -R6 ;  /* 0x0000000010107229 */ /* 0x000fca0000000806 */
[----:B------:R-:W-:-:S03]  /*2470*/  DADD R10, R8, -6.75539944105574400000e+15 ;  /* 0xc3380000080a7429 */ /* 0x000fc60000000000 */
[----:B------:R-:W-:-:S05]  /*2480*/  DADD R14, R14, R16 ;  /* 0x000000000e0e7229 */ /* 0x000fca0000000010 */
[----:B------:R-:W-:Y:S01]  /*2490*/  DFMA R12, R10, -UR4, R6 ;  /* 0x800000040a0c7c2b */ /* 0x000fe20008000006 */
[----:B------:R-:W-:Y:S01]  /*24a0*/  UMOV UR4, 0x3b39803f ;  /* 0x3b39803f00047882 */ /* 0x000fe20000000000 */
[----:B------:R-:W-:-:S06]  /*24b0*/  UMOV UR5, 0x3c7abc9e ;  /* 0x3c7abc9e00057882 */ /* 0x000fcc0000000000 */
[----:B------:R-:W-:Y:S01]  /*24c0*/  DFMA R12, R10, -UR4, R12 ;  /* 0x800000040a0c7c2b */ /* 0x000fe2000800000c */
[----:B------:R-:W-:Y:S01]  /*24d0*/  UMOV UR4, 0x69ce2bdf ;  /* 0x69ce2bdf00047882 */ /* 0x000fe20000000000 */
[----:B------:R-:W-:Y:S01]  /*24e0*/  IMAD.MOV.U32 R10, RZ, RZ, -0x35dec16 ;  /* 0xfca213eaff0a7424 */ /* 0x000fe200078e00ff */
[----:B------:R-:W-:Y:S01]  /*24f0*/  MOV R11, 0x3e928af3 ;  /* 0x3e928af3000b7802 */ /* 0x000fe20000000f00 */
[----:B------:R-:W-:-:S05]  /*2500*/  UMOV UR5, 0x3e5ade15 ;  /* 0x3e5ade1500057882 */ /* 0x000fca0000000000 */
[----:B------:R-:W-:Y:S01]  /*2510*/  DFMA R10, R12, UR4, R10 ;  /* 0x000000040c0a7c2b */ /* 0x000fe2000800000a */
[----:B------:R-:W-:Y:S01]  /*2520*/  UMOV UR4, 0x62401315 ;  /* 0x6240131500047882 */ /* 0x000fe20000000000 */
[----:B------:R-:W-:-:S06]  /*2530*/  UMOV UR5, 0x3ec71dee ;  /* 0x3ec71dee00057882 */ /* 0x000fcc0000000000 */
[----:B------:R-:W-:Y:S01]  /*2540*/  DFMA R10, R12, R10, UR4 ;  /* 0x000000040c0a7e2b */ /* 0x000fe2000800000a */
        /* <DEDUP_REMOVED lines=20> */
[----:B------:R-:W-:-:S08]  /*2690*/  DFMA R10, R12, R10, UR4 ;  /* 0x000000040c0a7e2b */ /* 0x000fd0000800000a */
[----:B------:R-:W-:-:S08]  /*26a0*/  DFMA R10, R12, R10, 1 ;  /* 0x3ff000000c0a742b */ /* 0x000fd0000000000a */
[----:B------:R-:W-:-:S10]  /*26b0*/  DFMA R10, R12, R10, 1 ;  /* 0x3ff000000c0a742b */ /* 0x000fd4000000000a */
[----:B------:R-:W-:Y:S02]  /*26c0*/  IMAD R13, R8, 0x100000, R11 ;  /* 0x00100000080d7824 */ /* 0x000fe400078e020b */
[----:B------:R-:W-:Y:S01]  /*26d0*/  IMAD.MOV.U32 R12, RZ, RZ, R10 ;  /* 0x000000ffff0c7224 */ /* 0x000fe200078e000a */
[----:B------:R-:W-:Y:S06]  /*26e0*/  @!P0 BRA `(.L_x_26) ;  /* 0x0000000000308947 */ /* 0x000fec0003800000 */
[----:B------:R-:W-:Y:S01]  /*26f0*/  FSETP.GEU.AND P1, PT, |R7|, 4.2275390625, PT ;  /* 0x408748000700780b */ /* 0x000fe20003f2e200 */
[C---:B------:R-:W-:Y:S02]  /*2700*/  DADD R12, R6.reuse, +INF ;  /* 0x7ff00000060c7429 */ /* 0x040fe40000000000 */
[----:B------:R-:W-:-:S08]  /*2710*/  DSETP.GEU.AND P0, PT, R6, RZ, PT ;  /* 0x000000ff0600722a */ /* 0x000fd00003f0e000 */
[----:B------:R-:W-:Y:S02]  /*2720*/  FSEL R12, R12, RZ, P0 ;  /* 0x000000ff0c0c7208 */ /* 0x000fe40000000000 */
[----:B------:R-:W-:Y:S02]  /*2730*/  @!P1 LEA.HI R9, R8, R8, RZ, 0x1 ;  /* 0x0000000808099211 */ /* 0x000fe400078f08ff */
[----:B------:R-:W-:Y:S02]  /*2740*/  FSEL R13, R13, RZ, P0 ;  /* 0x000000ff0d0d7208 */ /* 0x000fe40000000000 */
[----:B------:R-:W-:-:S04]  /*2750*/  @!P1 SHF.R.S32.HI R9, RZ, 0x1, R9 ;  /* 0x00000001ff099819 */ /* 0x000fc80000011409 */
[----:B------:R-:W-:Y:S01]  /*2760*/  @!P1 IADD3 R6, PT, PT, R8, -R9, RZ ;  /* 0x8000000908069210 */ /* 0x000fe20007ffe0ff */
[----:B------:R-:W-:-:S03]  /*2770*/  @!P1 IMAD R11, R9, 0x100000, R11 ;  /* 0x00100000090b9824 */ /* 0x000fc600078e020b */
[----:B------:R-:W-:Y:S01]  /*2780*/  @!P1 LEA R7, R6, 0x3ff00000, 0x14 ;  /* 0x3ff0000006079811 */ /* 0x000fe200078ea0ff */
[----:B------:R-:W-:-:S06]  /*2790*/  @!P1 IMAD.MOV.U32 R6, RZ, RZ, RZ ;  /* 0x000000ffff069224 */ /* 0x000fcc00078e00ff */
[----:B------:R-:W-:-:S11]  /*27a0*/  @!P1 DMUL R12, R10, R6 ;  /* 0x000000060a0c9228 */ /* 0x000fd60000000000 */
.L_x_26:
[----:B------:R-:W-:Y:S01]  /*27b0*/  DFMA R14, R14, R12, R12 ;  /* 0x0000000c0e0e722b */ /* 0x000fe2000000000c */
[----:B------:R-:W-:Y:S01]  /*27c0*/  MOV R6, R0 ;  /* 0x0000000000067202 */ /* 0x000fe20000000f00 */
[----:B------:R-:W-:Y:S01]  /*27d0*/  DSETP.NEU.AND P0, PT, |R12|, +INF , PT ;  /* 0x7ff000000c00742a */ /* 0x000fe20003f0d200 */
[----:B------:R-:W-:-:S07]  /*27e0*/  IMAD.MOV.U32 R7, RZ, RZ, 0x0 ;  /* 0x00000000ff077424 */ /* 0x000fce00078e00ff */
[----:B------:R-:W-:Y:S02]  /*27f0*/  FSEL R14, R12, R14, !P0 ;  /* 0x0000000e0c0e7208 */ /* 0x000fe40004000000 */
[----:B------:R-:W-:Y:S01]  /*2800*/  FSEL R15, R13, R15, !P0 ;  /* 0x0000000f0d0f7208 */ /* 0x000fe20004000000 */
[----:B------:R-:W-:Y:S06]  /*2810*/  RET.REL.NODEC R6 `(_Z29kernel_guassianintegrateblobsiiPKfS0_S0_S0_S0_S0_Pf) ;  /* 0xffffffd406f87950 */ /* 0x000fec0003c3ffff */
.L_x_27:
[----:B------:R-:W-:-:S00]  /*2820*/  BRA `(.L_x_27) ;  /* 0xfffffffc00fc7947 */ /* 0x000fc0000383ffff */
[----:B------:R-:W-:-:S00]  /*2830*/  NOP ;  /* 0x0000000000007918 */ /* 0x000fc00000000000 */
        /* <DEDUP_REMOVED lines=12> */
.L_x_69:


//--------------------- .text._Z26kernel_guassiansampleblobsiiPKfS0_S0_S0_S0_S0_S0_Pf --------------------------
	.section	.text._Z26kernel_guassiansampleblobsiiPKfS0_S0_S0_S0_S0_S0_Pf,"ax",@progbits
	.align	128
        .global         _Z26kernel_guassiansampleblobsiiPKfS0_S0_S0_S0_S0_S0_Pf
        .type           _Z26kernel_guassiansampleblobsiiPKfS0_S0_S0_S0_S0_S0_Pf,@function
        .size           _Z26kernel_guassiansampleblobsiiPKfS0_S0_S0_S0_S0_S0_Pf,(.L_x_73 - _Z26kernel_guassiansampleblobsiiPKfS0_S0_S0_S0_S0_S0_Pf)
        .other          _Z26kernel_guassiansampleblobsiiPKfS0_S0_S0_S0_S0_S0_Pf,@"STO_CUDA_ENTRY STV_DEFAULT"
_Z26kernel_guassiansampleblobsiiPKfS0_S0_S0_S0_S0_S0_Pf:
.text._Z26kernel_guassiansampleblobsiiPKfS0_S0_S0_S0_S0_S0_Pf:
        /* <DEDUP_REMOVED lines=13> */
[----:B0-----:R-:W-:-:S06]  /*00d0*/  IMAD.WIDE.U32 R8, R4, 0x4, R8 ;  /* 0x0000000404087825 */ /* 0x001fcc00078e0008 */
[----:B-1----:R-:W4:Y:S01]  /*00e0*/  LDG.E R8, desc[UR8][R8.64] ;  /* 0x0000000808087981 */ /* 0x002f22000c1e1900 */
[----:B------:R-:W0:Y:S08]  /*00f0*/  LDC.64 R18, c[0x0][0x3a8] ;  /* 0x0000ea00ff127b82 */ /* 0x000e300000000a00 */
[----:B------:R-:W1:Y:S01]  /*0100*/  LDC.64 R20, c[0x0][0x3b0] ;  /* 0x0000ec00ff147b82 */ /* 0x000e620000000a00 */
[----:B--2---:R-:W-:-:S04]  /*0110*/  IMAD.WIDE.U32 R12, R4, 0x4, R12 ;  /* 0x00000004040c7825 */ /* 0x004fc800078e000c */
[C---:B---3--:R-:W-:Y:S01]  /*0120*/  IMAD.WIDE.U32 R14, R4.reuse, 0x4, R14 ;  /* 0x00000004040e7825 */ /* 0x048fe200078e000e */
[----:B------:R-:W5:Y:S02]  /*0130*/  LDG.E R6, desc[UR8][R12.64] ;  /* 0x000000080c067981 */ /* 0x000f64000c1e1900 */
[----:B------:R-:W2:Y:S01]  /*0140*/  LDC.64 R10, c[0x0][0x388] ;  /* 0x0000e200ff0a7b82 */ /* 0x000ea20000000a00 */
[C---:B----4-:R-:W-:Y:S01]  /*0150*/  IMAD.WIDE.U32 R16, R4.reuse, 0x4, R16 ;  /* 0x0000000404107825 */ /* 0x050fe200078e0010 */
[----:B------:R-:W5:Y:S04]  /*0160*/  LDG.E R9, desc[UR8][R14.64] ;  /* 0x000000080e097981 */ /* 0x000f68000c1e1900 */
[----:B------:R-:W5:Y:S01]  /*0170*/  LDG.E R7, desc[UR8][R16.64] ;  /* 0x0000000810077981 */ /* 0x000f62000c1e1900 */
[----:B0-----:R-:W-:-:S05]  /*0180*/  IMAD.WIDE.U32 R18, R4, 0x4, R18 ;  /* 0x0000000404127825 */ /* 0x001fca00078e0012 */
[----:B------:R-:W5:Y:S01]  /*0190*/  LDG.E R3, desc[UR8][R18.64] ;  /* 0x0000000812037981 */ /* 0x000f62000c1e1900 */
[----:B-1----:R-:W-:-:S05]  /*01a0*/  IMAD.WIDE.U32 R20, R4, 0x4, R20 ;  /* 0x0000000404147825 */ /* 0x002fca00078e0014 */
[----:B------:R-:W5:Y:S01]  /*01b0*/  LDG.E R2, desc[UR8][R20.64] ;  /* 0x0000000814027981 */ /* 0x000f62000c1e1900 */
[----:B--2---:R-:W-:-:S05]  /*01c0*/  IMAD.WIDE.U32 R10, R4, 0x4, R10 ;  /* 0x00000004040a7825 */ /* 0x004fca00078e000a */
[----:B------:R0:W5:Y:S01]  /*01d0*/  LDG.E R5, desc[UR8][R10.64] ;  /* 0x000000080a057981 */ /* 0x000162000c1e1900 */
[----:B------:R-:W-:Y:S01]  /*01e0*/  BSSY.RECONVERGENT B0, `(.L_x_28) ;  /* 0x0000005000007945 */ /* 0x000fe20003800200 */
[----:B------:R-:W-:Y:S01]  /*01f0*/  MOV R0, 0x230 ;  /* 0x0000023000007802 */ /* 0x000fe20000000f00 */
[----:B0-----:R-:W0:Y:S02]  /*0200*/  F2F.F64.F32 R10, R8 ;  /* 0x00000008000a7310 */ /* 0x001e240000201800 */
[----:B0-----:R-:W-:-:S11]  /*0210*/  DADD R34, -RZ, |R10| ;  /* 0x00000000ff227229 */ /* 0x001fd6000000050a */
[----:B-----5:R-:W-:Y:S05]  /*0220*/  CALL.REL.NOINC `($_Z26kernel_guassiansampleblobsiiPKfS0_S0_S0_S0_S0_S0_Pf$__internal_accurate_pow) ;  /* 0x0000002000407944 */ /* 0x020fea0003c00000 */
[----:B------:R-:W-:Y:S05]  /*0230*/  BSYNC.RECONVERGENT B0 ;  /* 0x0000000000007941 */ /* 0x000fea0003800200 */
.L_x_28:
[----:B------:R-:W-:Y:S01]  /*0240*/  DADD R12, R10, 2 ;  /* 0x400000000a0c7429 */ /* 0x000fe20000000000 */
[----:B------:R-:W0:Y:S01]  /*0250*/  LDC R0, c[0x0][0x380] ;  /* 0x0000e000ff007b82 */ /* 0x000e220000000800 */
[----:B------:R-:W-:Y:S01]  /*0260*/  FSETP.NEU.AND P0, PT, R8, RZ, PT ;  /* 0x000000ff0800720b */ /* 0x000fe20003f0d000 */
[----:B------:R-:W-:Y:S07]  /*0270*/  BSSY.RECONVERGENT B0, `(.L_x_29) ;  /* 0x000000c000007945 */ /* 0x000fee0003800200 */
[----:B------:R-:W-:-:S04]  /*0280*/  LOP3.LUT R12, R13, 0x7ff00000, RZ, 0xc0, !PT ;  /* 0x7ff000000d0c7812 */ /* 0x000fc800078ec0ff */
[----:B------:R-:W-:Y:S02]  /*0290*/  ISETP.NE.AND P1, PT, R12, 0x7ff00000, PT ;  /* 0x7ff000000c00780c */ /* 0x000fe40003f25270 */
[----:B------:R-:W-:Y:S02]  /*02a0*/  @!P0 CS2R R24, SRZ ;  /* 0x0000000000188805 */ /* 0x000fe4000001ff00 */
[----:B0-----:R-:W-:-:S09]  /*02b0*/  ISETP.GE.AND P2, PT, R0, 0x1, PT ;  /* 0x000000010000780c */ /* 0x001fd20003f46270 */
[----:B------:R-:W-:Y:S05]  /*02c0*/  @P1 BRA `(.L_x_30) ;  /* 0x0000000000181947 */ /* 0x000fea0003800000 */
[----:B------:R-:W-:-:S13]  /*02d0*/  FSETP.NAN.AND P0, PT, R8, R8, PT ;  /* 0x000000080800720b */ /* 0x000fda0003f08000 */
[----:B------:R-:W-:Y:S01]  /*02e0*/  @P0 DADD R24, R10, 2 ;  /* 0x400000000a180429 */ /* 0x000fe20000000000 */
[----:B------:R-:W-:Y:S10]  /*02f0*/  @P0 BRA `(.L_x_30) ;  /* 0x00000000000c0947 */ /* 0x000ff40003800000 */
[----:B------:R-:W-:-:S14]  /*0300*/  DSETP.NEU.AND P0, PT, |R10|, +INF , PT ;  /* 0x7ff000000a00742a */ /* 0x000fdc0003f0d200 */
[----:B------:R-:W-:Y:S02]  /*0310*/  @!P0 IMAD.MOV.U32 R24, RZ, RZ, 0x0 ;  /* 0x00000000ff188424 */ /* 0x000fe400078e00ff */
[----:B------:R-:W-:-:S07]  /*0320*/  @!P0 IMAD.MOV.U32 R25, RZ, RZ, 0x7ff00000 ;  /* 0x7ff00000ff198424 */ /* 0x000fce00078e00ff */
.L_x_30:
[----:B------:R-:W-:Y:S05]  /*0330*/  BSYNC.RECONVERGENT B0 ;  /* 0x0000000000007941 */ /* 0x000fea0003800200 */
.L_x_29:
[----:B------:R-:W-:Y:S05]  /*0340*/  @!P2 EXIT ;  /* 0x000000000000a94d */ /* 0x000fea0003800000 */
[----:B------:R-:W-:Y:S01]  /*0350*/  DADD R24, -R24, 1 ;  /* 0x3ff0000018187429 */ /* 0x000fe20000000100 */
[----:B------:R-:W-:Y:S01]  /*0360*/  FSETP.NEU.AND P0, PT, R8, 1, PT ;  /* 0x3f8000000800780b */ /* 0x000fe20003f0d000 */
[----:B------:R-:W-:Y:S01]  /*0370*/  IMAD.MOV.U32 R14, RZ, RZ, 0x0 ;  /* 0x00000000ff0e7424 */ /* 0x000fe200078e00ff */
[----:B------:R-:W-:Y:S01]  /*0380*/  UMOV UR4, 0xfc8b007a ;  /* 0xfc8b007a00047882 */ /* 0x000fe20000000000 */
[----:B------:R-:W-:Y:S01]  /*0390*/  IMAD.MOV.U32 R15, RZ, RZ, 0x3fd80000 ;  /* 0x3fd80000ff0f7424 */ /* 0x000fe200078e00ff */
[----:B------:R-:W-:Y:S01]  /*03a0*/  UMOV UR5, 0x401921fa ;  /* 0x401921fa00057882 */ /* 0x000fe20000000000 */
[----:B------:R-:W-:Y:S04]  /*03b0*/  BSSY.RECONVERGENT B0, `(.L_x_31) ;  /* 0x0000018000007945 */ /* 0x000fe80003800200 */
[----:B------:R-:W-:-:S02]  /*03c0*/  FSEL R11, R25, RZ, P0 ;  /* 0x000000ff190b7208 */ /* 0x000fc40000000000 */
[----:B------:R-:W-:Y:S02]  /*03d0*/  FSEL R10, R24, RZ, P0 ;  /* 0x000000ff180a7208 */ /* 0x000fe40000000000 */
[----:B------:R-:W0:Y:S01]  /*03e0*/  MUFU.RSQ64H R17, R11 ;  /* 0x0000000b00117308 */ /* 0x000e220000001c00 */
[----:B------:R-:W-:-:S05]  /*03f0*/  VIADD R16, R11, 0xfcb00000 ;  /* 0xfcb000000b107836 */ /* 0x000fca0000000000 */
[----:B------:R-:W-:Y:S01]  /*0400*/  ISETP.GE.U32.AND P0, PT, R16, 0x7ca00000, PT ;  /* 0x7ca000001000780c */ /* 0x000fe20003f06070 */
[----:B0-----:R-:W-:-:S08]  /*0410*/  DMUL R12, R16, R16 ;  /* 0x00000010100c7228 */ /* 0x001fd00000000000 */
[----:B------:R-:W-:-:S08]  /*0420*/  DFMA R12, R10, -R12, 1 ;  /* 0x3ff000000a0c742b */ /* 0x000fd0000000080c */
[----:B------:R-:W-:Y:S02]  /*0430*/  DFMA R14, R12, R14, 0.5 ;  /* 0x3fe000000c0e742b */ /* 0x000fe4000000000e */
[----:B------:R-:W-:Y:S01]  /*0440*/  DMUL R18, R16, R12 ;  /* 0x0000000c10127228 */ /* 0x000fe20000000000 */
[----:B------:R-:W0:Y:S07]  /*0450*/  F2F.F64.F32 R12, R3 ;  /* 0x00000003000c7310 */ /* 0x000e2e0000201800 */
[----:B------:R-:W-:Y:S01]  /*0460*/  DFMA R28, R14, R18, R16 ;  /* 0x000000120e1c722b */ /* 0x000fe20000000010 */
[----:B------:R-:W1:Y:S07]  /*0470*/  F2F.F64.F32 R14, R2 ;  /* 0x00000002000e7310 */ /* 0x000e6e0000201800 */
[----:B------:R-:W-:Y:S01]  /*0480*/  DMUL R20, R10, R28 ;  /* 0x0000001c0a147228 */ /* 0x000fe20000000000 */
[----:B------:R2:W3:Y:S01]  /*0490*/  F2F.F64.F32 R18, R9 ;  /* 0x0000000900127310 */ /* 0x0004e20000201800 */
[----:B0-----:R-:W-:Y:S01]  /*04a0*/  DMUL R32, R12, UR4 ;  /* 0x000000040c207c28 */ /* 0x001fe20008000000 */
[----:B------:R-:W-:-:S02]  /*04b0*/  VIADD R27, R29, 0xfff00000 ;  /* 0xfff000001d1b7836 */ /* 0x000fc40000000000 */
[----:B------:R-:W-:-:S03]  /*04c0*/  IMAD.MOV.U32 R26, RZ, RZ, R28 ;  /* 0x000000ffff1a7224 */ /* 0x000fc600078e001c */
[----:B------:R-:W-:Y:S02]  /*04d0*/  DFMA R22, R20, -R20, R10 ;  /* 0x800000141416722b */ /* 0x000fe4000000000a */
[----:B-1----:R-:W-:-:S06]  /*04e0*/  DMUL R32, R14, R32 ;  /* 0x000000200e207228 */ /* 0x002fcc0000000000 */
[----:B------:R-:W-:Y:S01]  /*04f0*/  DFMA R24, R22, R26, R20 ;  /* 0x0000001a1618722b */ /* 0x000fe20000000014 */
[----:B--23--:R-:W-:Y:S10]  /*0500*/  @!P0 BRA `(.L_x_32) ;  /* 0x0000000000088947 */ /* 0x00cff40003800000 */
[----:B------:R-:W-:-:S07]  /*0510*/  MOV R0, 0x530 ;  /* 0x0000053000007802 */ /* 0x000fce0000000f00 */
[----:B------:R-:W-:Y:S05]  /*0520*/  CALL.REL.NOINC `($__internal_4_$__cuda_sm20_dsqrt_rn_f64_mediumpath_v1) ;  /* 0x0000001800cc7944 */ /* 0x000fea0003c00000 */
.L_x_32:
[----:B------:R-:W-:Y:S05]  /*0530*/  BSYNC.RECONVERGENT B0 ;  /* 0x0000000000007941 */ /* 0x000fea0003800200 */
.L_x_31:
[----:B------:R-:W-:Y:S01]  /*0540*/  DMUL R32, R32, R24 ;  /* 0x0000001820207228 */ /* 0x000fe20000000000 */
[----:B------:R-:W-:Y:S01]  /*0550*/  IMAD.MOV.U32 R16, RZ, RZ, 0x1 ;  /* 0x00000001ff107424 */ /* 0x000fe200078e00ff */
[----:B------:R-:W-:Y:S01]  /*0560*/  FSETP.GEU.AND P1, PT, |R19|, 6.5827683646048100446e-37, PT ;  /* 0x036000001300780b */ /* 0x000fe20003f2e200 */
[----:B------:R-:W-:Y:S03]  /*0570*/  BSSY.RECONVERGENT B0, `(.L_x_33) ;  /* 0x0000014000007945 */ /* 0x000fe60003800200 */
[----:B------:R-:W0:Y:S02]  /*0580*/  MUFU.RCP64H R17, R33 ;  /* 0x0000002100117308 */ /* 0x000e240000001800 */
[----:B0-----:R-:W-:-:S08]  /*0590*/  DFMA R20, -R32, R16, 1 ;  /* 0x3ff000002014742b */ /* 0x001fd00000000110 */
[----:B------:R-:W-:-:S08]  /*05a0*/  DFMA R20, R20, R20, R20 ;  /* 0x000000141414722b */ /* 0x000fd00000000014 */
[----:B------:R-:W-:-:S08]  /*05b0*/  DFMA R20, R16, R20, R16 ;  /* 0x000000141014722b */ /* 0x000fd00000000010 */
[----:B------:R-:W-:-:S08]  /*05c0*/  DFMA R16, -R32, R20, 1 ;  /* 0x3ff000002010742b */ /* 0x000fd00000000114 */
[----:B------:R-:W-:-:S08]  /*05d0*/  DFMA R16, R20, R16, R20 ;  /* 0x000000101410722b */ /* 0x000fd00000000014 */
[----:B------:R-:W-:-:S08]  /*05e0*/  DMUL R20, R18, R16 ;  /* 0x0000001012147228 */ /* 0x000fd00000000000 */
[----:B------:R-:W-:-:S08]  /*05f0*/  DFMA R22, -R32, R20, R18 ;  /* 0x000000142016722b */ /* 0x000fd00000000112 */
[----:B------:R-:W-:-:S10]  /*0600*/  DFMA R16, R16, R22, R20 ;  /* 0x000000161010722b */ /* 0x000fd40000000014 */
[----:B------:R-:W-:-:S05]  /*0610*/  FFMA R0, RZ, R33, R17 ;  /* 0x00000021ff007223 */ /* 0x000fca0000000011 */
[----:B------:R-:W-:-:S13]  /*0620*/  FSETP.GT.AND P0, PT, |R0|, 1.469367938527859385e-39, PT ;  /* 0x001000000000780b */ /* 0x000fda0003f04200 */
[----:B------:R-:W-:Y:S05]  /*0630*/  @P0 BRA P1, `(.L_x_34) ;  /* 0x00000000001c0947 */ /* 0x000fea0000800000 */
[----:B------:R-:W-:Y:S01]  /*0640*/  IMAD.MOV.U32 R26, RZ, RZ, R18 ;  /* 0x000000ffff1a7224 */ /* 0x000fe200078e0012 */
[----:B------:R-:W-:Y:S01]  /*0650*/  MOV R36, 0x690 ;  /* 0x0000069000247802 */ /* 0x000fe20000000f00 */
[----:B------:R-:W-:Y:S02]  /*0660*/  IMAD.MOV.U32 R27, RZ, RZ, R19 ;  /* 0x000000ffff1b7224 */ /* 0x000fe400078e0013 */
[----:B------:R-:W-:-:S07]  /*0670*/  IMAD.MOV.U32 R25, RZ, RZ, R33 ;  /* 0x000000ffff197224 */ /* 0x000fce00078e0021 */
[----:B------:R-:W-:Y:S05]  /*0680*/  CALL.REL.NOINC `($__internal_3_$__cuda_sm20_div_rn_f64_full) ;  /* 0x0000001400047944 */ /* 0x000fea0003c00000 */
[----:B------:R-:W-:Y:S02]  /*0690*/  IMAD.MOV.U32 R16, RZ, RZ, R24 ;  /* 0x000000ffff107224 */ /* 0x000fe400078e0018 */
[----:B------:R-:W-:-:S07]  /*06a0*/  IMAD.MOV.U32 R17, RZ, RZ, R25 ;  /* 0x000000ffff117224 */ /* 0x000fce00078e0019 */
.L_x_34:
[----:B------:R-:W-:Y:S05]  /*06b0*/  BSYNC.RECONVERGENT B0 ;  /* 0x0000000000007941 */ /* 0x000fea0003800200 */
.L_x_33:
[----:B------:R-:W-:Y:S01]  /*06c0*/  DADD R24, R10, R10 ;  /* 0x000000000a187229 */ /* 0x000fe2000000000a */
[----:B------:R-:W0:Y:S01]  /*06d0*/  F2F.F32.F64 R20, R16 ;  /* 0x0000001000147310 */ /* 0x000e220000301000 */
[----:B------:R-:W-:Y:S07]  /*06e0*/  BSSY.RECONVERGENT B0, `(.L_x_35) ;  /* 0x000000f000007945 */ /* 0x000fee0003800200 */
[----:B------:R-:W1:Y:S01]  /*06f0*/  MUFU.RCP64H R11, R25 ;  /* 0x00000019000b7308 */ /* 0x000e620000001800 */
[----:B------:R-:W-:-:S05]  /*0700*/  VIADD R10, R25, 0x300402 ;  /* 0x00300402190a7836 */ /* 0x000fca0000000000 */
[----:B------:R-:W-:Y:S02]  /*0710*/  FSETP.GEU.AND P0, PT, |R10|, 5.8789094863358348022e-39, PT ;  /* 0x004004020a00780b */ /* 0x000fe40003f0e200 */
[----:B0-----:R-:W0:Y:S01]  /*0720*/  F2F.F64.F32 R20, R20 ;  /* 0x0000001400147310 */ /* 0x001e220000201800 */
[----:B-1----:R-:W-:-:S08]  /*0730*/  DFMA R18, -R24, R10, 1 ;  /* 0x3ff000001812742b */ /* 0x002fd0000000010a */
[----:B------:R-:W-:-:S08]  /*0740*/  DFMA R18, R18, R18, R18 ;  /* 0x000000121212722b */ /* 0x000fd00000000012 */
[----:B------:R-:W-:-:S08]  /*0750*/  DFMA R18, R10, R18, R10 ;  /* 0x000000120a12722b */ /* 0x000fd0000000000a */
[----:B------:R-:W-:-:S08]  /*0760*/  DFMA R22, -R24, R18, 1 ;  /* 0x3ff000001816742b */ /* 0x000fd00000000112 */
[----:B------:R-:W-:Y:S01]  /*0770*/  DFMA R18, R18, R22, R18 ;  /* 0x000000161212722b */ /* 0x000fe20000000012 */
[----:B0-----:R-:W-:Y:S10]  /*0780*/  @P0 BRA `(.L_x_36) ;  /* 0x0000000000100947 */ /* 0x001ff40003800000 */
[----:B------:R-:W-:-:S05]  /*0790*/  LOP3.LUT R0, R25, 0x7fffffff, RZ, 0xc0, !PT ;  /* 0x7fffffff19007812 */ /* 0x000fca00078ec0ff */
[----:B------:R-:W-:Y:S01]  /*07a0*/  VIADD R18, R0, 0xfff00000 ;  /* 0xfff0000000127836 */ /* 0x000fe20000000000 */
[----:B------:R-:W-:-:S07]  /*07b0*/  MOV R0, 0x7d0 ;  /* 0x000007d000007802 */ /* 0x000fce0000000f00 */
[----:B------:R-:W-:Y:S05]  /*07c0*/  CALL.REL.NOINC `($__internal_2_$__cuda_sm20_dblrcp_rn_slowpath_v3) ;  /* 0x0000001000047944 */ /* 0x000fea0003c00000 */
.L_x_36:
[----:B------:R-:W-:Y:S05]  /*07d0*/  BSYNC.RECONVERGENT B0 ;  /* 0x0000000000007941 */ /* 0x000fea0003800200 */
.L_x_35:
[----:B------:R-:W-:Y:S01]  /*07e0*/  DADD R34, -RZ, |R12| ;  /* 0x00000000ff227229 */ /* 0x000fe2000000050c */
[----:B------:R-:W-:Y:S01]  /*07f0*/  BSSY.RECONVERGENT B0, `(.L_x_37) ;  /* 0x0000003000007945 */ /* 0x000fe20003800200 */
[----:B------:R-:W-:-:S09]  /*0800*/  MOV R0, 0x820 ;  /* 0x0000082000007802 */ /* 0x000fd20000000f00 */
[----:B------:R-:W-:Y:S05]  /*0810*/  CALL.REL.NOINC `($_Z26kernel_guassiansampleblobsiiPKfS0_S0_S0_S0_S0_S0_Pf$__internal_accurate_pow) ;  /* 0x0000001800c47944 */ /* 0x000fea0003c00000 */
[----:B------:R-:W-:Y:S05]  /*0820*/  BSYNC.RECONVERGENT B0 ;  /* 0x0000000000007941 */ /* 0x000fea0003800200 */
.L_x_37:
[C---:B------:R-:W-:Y:S01]  /*0830*/  DADD R10, R12.reuse, 2 ;  /* 0x400000000c0a7429 */ /* 0x040fe20000000000 */
[----:B------:R-:W-:Y:S01]  /*0840*/  BSSY.RECONVERGENT B0, `(.L_x_38) ;  /* 0x000000e000007945 */ /* 0x000fe20003800200 */
[C---:B------:R-:W-:Y:S01]  /*0850*/  DSETP.NEU.AND P6, PT, |R12|.reuse, +INF , PT ;  /* 0x7ff000000c00742a */ /* 0x040fe20003fcd200 */
[C---:B------:R-:W-:Y:S01]  /*0860*/  FSETP.NEU.AND P0, PT, R3.reuse, RZ, PT ;  /* 0x000000ff0300720b */ /* 0x040fe20003f0d000 */
[----:B------:R-:W-:Y:S01]  /*0870*/  DADD R34, -RZ, |R14| ;  /* 0x00000000ff227229 */ /* 0x000fe2000000050e */
[C---:B------:R-:W-:Y:S01]  /*0880*/  FSETP.NAN.AND P3, PT, R3.reuse, R3, PT ;  /* 0x000000030300720b */ /* 0x040fe20003f68000 */
[----:B------:R-:W-:Y:S01]  /*0890*/  DADD R12, R12, 2 ;  /* 0x400000000c0c7429 */ /* 0x000fe20000000000 */
[----:B------:R-:W-:Y:S01]  /*08a0*/  FSETP.NEU.AND P1, PT, R3, 1, PT ;  /* 0x3f8000000300780b */ /* 0x000fe20003f2d000 */
[----:B------:R-:W-:Y:S01]  /*08b0*/  IMAD.MOV.U32 R9, RZ, RZ, R24 ;  /* 0x000000ffff097224 */ /* 0x000fe200078e0018 */
[----:B------:R-:W-:Y:S01]  /*08c0*/  MOV R0, 0x920 ;  /* 0x0000092000007802 */ /* 0x000fe20000000f00 */
[----:B------:R-:W-:Y:S01]  /*08d0*/  UMOV UR4, URZ ;  /* 0x000000ff00047c82 */ /* 0x000fe20008000000 */
[----:B------:R-:W-:-:S04]  /*08e0*/  LOP3.LUT R10, R11, 0x7ff00000, RZ, 0xc0, !PT ;  /* 0x7ff000000b0a7812 */ /* 0x000fc800078ec0ff */
[----:B------:R-:W-:Y:S01]  /*08f0*/  ISETP.NE.AND P4, PT, R10, 0x7ff00000, PT ;  /* 0x7ff000000a00780c */ /* 0x000fe20003f85270 */
[----:B------:R-:W-:-:S12]  /*0900*/  IMAD.MOV.U32 R10, RZ, RZ, R25 ;  /* 0x000000ffff0a7224 */ /* 0x000fd800078e0019 */
[----:B------:R-:W-:Y:S05]  /*0910*/  CALL.REL.NOINC `($_Z26kernel_guassiansampleblobsiiPKfS0_S0_S0_S0_S0_S0_Pf$__internal_accurate_pow) ;  /* 0x0000001800847944 */ /* 0x000fea0003c00000 */
[----:B------:R-:W-:Y:S05]  /*0920*/  BSYNC.RECONVERGENT B0 ;  /* 0x0000000000007941 */ /* 0x000fea0003800200 */
.L_x_38:
[C---:B------:R-:W-:Y:S01]  /*0930*/  DADD R16, R14.reuse, 2 ;  /* 0x400000000e107429 */ /* 0x040fe20000000000 */
[----:B------:R-:W-:Y:S01]  /*0940*/  FSEL R0, R9, RZ, P0 ;  /* 0x000000ff09007208 */ /* 0x000fe20000000000 */
[----:B------:R-:W-:Y:S01]  /*0950*/  FADD R8, R8, R8 ;  /* 0x0000000808087221 */ /* 0x000fe20000000000 */
[----:B------:R-:W-:Y:S01]  /*0960*/  FSEL R10, R10, RZ, P0 ;  /* 0x000000ff0a0a7208 */ /* 0x000fe20000000000 */
[C---:B------:R-:W-:Y:S01]  /*0970*/  DSETP.NEU.AND P0, PT, |R14|.reuse, +INF , PT ;  /* 0x7ff000000e00742a */ /* 0x040fe20003f0d200 */
[----:B------:R-:W-:Y:S01]  /*0980*/  FSETP.NEU.AND P5, PT, R2, RZ, PT ;  /* 0x000000ff0200720b */ /* 0x000fe20003fad000 */
[----:B------:R-:W-:Y:S01]  /*0990*/  DADD R14, R14, 2 ;  /* 0x400000000e0e7429 */ /* 0x000fe20000000000 */
[----:B------:R-:W-:Y:S02]  /*09a0*/  FSEL R9, R0, RZ, P6 ;  /* 0x000000ff00097208 */ /* 0x000fe40003000000 */
[----:B------:R-:W-:Y:S02]  /*09b0*/  FSEL R24, R24, RZ, P5 ;  /* 0x000000ff18187208 */ /* 0x000fe40002800000 */
[----:B------:R-:W-:-:S02]  /*09c0*/  LOP3.LUT R16, R17, 0x7ff00000, RZ, 0xc0, !PT ;  /* 0x7ff0000011107812 */ /* 0x000fc400078ec0ff */
[----:B------:R-:W-:Y:S02]  /*09d0*/  FSEL R25, R25, RZ, P5 ;  /* 0x000000ff19197208 */ /* 0x000fe40002800000 */
[----:B------:R-:W-:Y:S01]  /*09e0*/  ISETP.NE.AND P2, PT, R16, 0x7ff00000, PT ;  /* 0x7ff000001000780c */ /* 0x000fe20003f45270 */
[-C--:B------:R-:W-:Y:S01]  /*09f0*/  FMUL R16, R3, R2.reuse ;  /* 0x0000000203107220 */ /* 0x080fe20000400000 */
[----:B------:R-:W-:Y:S02]  /*0a00*/  FSEL R11, R10, +QNAN , P6 ;  /* 0x7ff000000a0b7808 */ /* 0x000fe40003000000 */
[----:B------:R-:W-:Y:S02]  /*0a10*/  @!P4 FSEL R0, R12, R9, P3 ;  /* 0x000000090c00c208 */ /* 0x000fe40001800000 */
[----:B------:R-:W-:Y:S01]  /*0a20*/  FSETP.NAN.AND P6, PT, R2, R2, PT ;  /* 0x000000020200720b */ /* 0x000fe20003fc8000 */
[----:B------:R-:W0:Y:S01]  /*0a30*/  F2F.F64.F32 R16, R16 ;  /* 0x0000001000107310 */ /* 0x000e220000201800 */
[----:B------:R-:W-:-:S02]  /*0a40*/  FSEL R3, R24, RZ, P0 ;  /* 0x000000ff18037208 */ /* 0x000fc40000000000 */
[----:B------:R-:W-:Y:S02]  /*0a50*/  FSEL R9, R25, +QNAN , P0 ;  /* 0x7ff0000019097808 */ /* 0x000fe40000000000 */
[----:B------:R-:W-:Y:S02]  /*0a60*/  FSETP.NEU.AND P5, PT, R2, 1, PT ;  /* 0x3f8000000200780b */ /* 0x000fe40003fad000 */
[----:B------:R-:W-:Y:S02]  /*0a70*/  @!P4 FSEL R10, R13, R11, P3 ;  /* 0x0000000b0d0ac208 */ /* 0x000fe40001800000 */
[----:B------:R-:W-:Y:S02]  /*0a80*/  @!P2 FSEL R24, R14, R3, P6 ;  /* 0x000000030e18a208 */ /* 0x000fe40003000000 */
[----:B------:R-:W-:Y:S02]  /*0a90*/  @!P2 FSEL R25, R15, R9, P6 ;  /* 0x000000090f19a208 */ /* 0x000fe40003000000 */
[----:B------:R-:W-:-:S02]  /*0aa0*/  FSEL R14, R0, RZ, P1 ;  /* 0x000000ff000e7208 */ /* 0x000fc40000800000 */
[----:B------:R-:W-:Y:S02]  /*0ab0*/  FSEL R15, R10, 1.875, P1 ;  /* 0x3ff000000a0f7808 */ /* 0x000fe40000800000 */
[----:B------:R-:W-:Y:S02]  /*0ac0*/  FSEL R12, R24, RZ, P5 ;  /* 0x000000ff180c7208 */ /* 0x000fe40002800000 */
[----:B0-----:R-:W-:-:S07]  /*0ad0*/  FSEL R13, R25, 1.875, P5 ;  /* 0x3ff00000190d7808 */ /* 0x001fce0002800000 */
.L_x_51:
[----:B------:R-:W-:Y:S01]  /*0ae0*/  I2FP.F32.U32 R0, UR4 ;  /* 0x0000000400007c45 */ /* 0x000fe20008201000 */
[----:B0-----:R-:W0:Y:S01]  /*0af0*/  LDCU UR6, c[0x0][0x380] ;  /* 0x00007000ff0677ac */ /* 0x001e220008000800 */
[----:B------:R-:W-:Y:S03]  /*0b00*/  BSSY.RECONVERGENT B0, `(.L_x_39) ;  /* 0x0000008000007945 */ /* 0x000fe60003800200 */
[----:B------:R-:W-:Y:S01]  /*0b10*/  FADD R2, R5, -R0 ;  /* 0x8000000005027221 */ /* 0x000fe20000000000 */
[----:B------:R-:W-:-:S03]  /*0b20*/  MOV R0, 0xb80 ;  /* 0x00000b8000007802 */ /* 0x000fc60000000f00 */
[----:B------:R-:W1:Y:S01]  /*0b30*/  F2F.F64.F32 R10, R2 ;  /* 0x00000002000a7310 */ /* 0x000e620000201800 */
[----:B0-----:R-:W-:Y:S01]  /*0b40*/  UIADD3 UR6, UPT, UPT, -UR6, URZ, URZ ;  /* 0x000000ff06067290 */ /* 0x001fe2000fffe1ff */
[----:B-1----:R-:W-:-:S08]  /*0b50*/  DADD R10, R10, -0.5 ;  /* 0xbfe000000a0a7429 */ /* 0x002fd00000000000 */
[----:B------:R-:W-:-:S11]  /*0b60*/  DADD R34, -RZ, |R10| ;  /* 0x00000000ff227229 */ /* 0x000fd6000000050a */
[----:B------:R-:W-:Y:S05]  /*0b70*/  CALL.REL.NOINC `($_Z26kernel_guassiansampleblobsiiPKfS0_S0_S0_S0_S0_S0_Pf$__internal_accurate_pow) ;  /* 0x0000001400ec7944 */ /* 0x000fea0003c00000 */
[----:B------:R-:W-:Y:S05]  /*0b80*/  BSYNC.RECONVERGENT B0 ;  /* 0x0000000000007941 */ /* 0x000fea0003800200 */
.L_x_39:
[----:B------:R-:W0:Y:S01]  /*0b90*/  MUFU.RCP64H R23, R15 ;  /* 0x0000000f00177308 */ /* 0x000e220000001800 */
[----:B------:R-:W-:Y:S01]  /*0ba0*/  IMAD.MOV.U32 R22, RZ, RZ, 0x1 ;  /* 0x00000001ff167424 */ /* 0x000fe200078e00ff */
[C---:B------:R-:W-:Y:S01]  /*0bb0*/  DADD R2, R10.reuse, 2 ;  /* 0x400000000a027429 */ /* 0x040fe20000000000 */
[----:B------:R-:W1:Y:S01]  /*0bc0*/  LDC R28, c[0x0][0x380] ;  /* 0x0000e000ff1c7b82 */ /* 0x000e620000000800 */
[C---:B------:R-:W-:Y:S01]  /*0bd0*/  DSETP.NEU.AND P2, PT, R10.reuse, RZ, PT ;  /* 0x000000ff0a00722a */ /* 0x040fe20003f4d000 */
[----:B------:R-:W-:Y:S01]  /*0be0*/  UMOV UR5, URZ ;  /* 0x000000ff00057c82 */ /* 0x000fe20008000000 */
[C---:B------:R-:W-:Y:S01]  /*0bf0*/  DSETP.NAN.AND P0, PT, R10.reuse, R10, PT ;  /* 0x0000000a0a00722a */ /* 0x040fe20003f08000 */
[----:B------:R-:W-:Y:S01]  /*0c00*/  BSSY.RECONVERGENT B0, `(.L_x_40) ;  /* 0x0000024000007945 */ /* 0x000fe20003800200 */
[----:B------:R-:W-:Y:S02]  /*0c10*/  DSETP.NEU.AND P1, PT, |R10|, +INF , PT ;  /* 0x7ff000000a00742a */ /* 0x000fe40003f2d200 */
[----:B------:R-:W-:-:S02]  /*0c20*/  FSEL R9, R24, RZ, P2 ;  /* 0x000000ff18097208 */ /* 0x000fc40001000000 */
[----:B------:R-:W-:Y:S01]  /*0c30*/  LOP3.LUT R0, R3, 0x7ff00000, RZ, 0xc0, !PT ;  /* 0x7ff0000003007812 */ /* 0x000fe200078ec0ff */
[----:B------:R-:W-:Y:S01]  /*0c40*/  DADD R2, R10, 2 ;  /* 0x400000000a027429 */ /* 0x000fe20000000000 */
[----:B------:R-:W-:Y:S02]  /*0c50*/  FSEL R25, R25, RZ, P2 ;  /* 0x000000ff19197208 */ /* 0x000fe40001000000 */
[----:B------:R-:W-:Y:S01]  /*0c60*/  ISETP.NE.AND P3, PT, R0, 0x7ff00000, PT ;  /* 0x7ff000000000780c */ /* 0x000fe20003f65270 */
[----:B0-----:R-:W-:-:S06]  /*0c70*/  DFMA R26, -R14, R22, 1 ;  /* 0x3ff000000e1a742b */ /* 0x001fcc0000000116 */
[----:B------:R-:W-:Y:S02]  /*0c80*/  FSEL R0, R2, R9, P0 ;  /* 0x0000000902007208 */ /* 0x000fe40000000000 */
[----:B------:R-:W-:Y:S01]  /*0c90*/  DFMA R26, R26, R26, R26 ;  /* 0x0000001a1a1a722b */ /* 0x000fe2000000001a */
[----:B------:R-:W-:Y:S01]  /*0ca0*/  FSEL R2, R3, R25, P0 ;  /* 0x0000001903027208 */ /* 0x000fe20000000000 */
[----:B------:R-:W-:Y:S02]  /*0cb0*/  DSETP.NEU.AND P0, PT, R10, 1, PT ;  /* 0x3ff000000a00742a */ /* 0x000fe40003f0d000 */
[----:B------:R-:W-:Y:S02]  /*0cc0*/  @!P3 FSEL R9, R0, RZ, P1 ;  /* 0x000000ff0009b208 */ /* 0x000fe40000800000 */
[----:B------:R-:W-:Y:S02]  /*0cd0*/  @!P3 FSEL R25, R2, +QNAN , P1 ;  /* 0x7ff000000219b808 */ /* 0x000fe40000800000 */
[----:B------:R-:W-:-:S08]  /*0ce0*/  DFMA R26, R22, R26, R22 ;  /* 0x0000001a161a722b */ /* 0x000fd00000000016 */
[----:B------:R-:W-:-:S08]  /*0cf0*/  DFMA R22, -R14, R26, 1 ;  /* 0x3ff000000e16742b */ /* 0x000fd0000000011a */
[----:B------:R-:W-:Y:S01]  /*0d00*/  DFMA R22, R26, R22, R26 ;  /* 0x000000161a16722b */ /* 0x000fe2000000001a */
[----:B------:R-:W-:Y:S01]  /*0d10*/  FSEL R26, R9, RZ, P0 ;  /* 0x000000ff091a7208 */ /* 0x000fe20000000000 */
[----:B-1----:R-:W-:Y:S01]  /*0d20*/  IMAD R9, R4, R28, UR4 ;  /* 0x0000000404097e24 */ /* 0x002fe2000f8e021c */
[----:B------:R-:W-:-:S03]  /*0d30*/  FSEL R27, R25, 1.875, P0 ;  /* 0x3ff00000191b7808 */ /* 0x000fc60000000000 */
[----:B------:R-:W-:Y:S01]  /*0d40*/  IMAD R9, R9, R28, RZ ;  /* 0x0000001c09097224 */ /* 0x000fe200078e02ff */
[----:B------:R-:W-:Y:S02]  /*0d50*/  FSETP.GEU.AND P1, PT, |R27|, 6.5827683646048100446e-37, PT ;  /* 0x036000001b00780b */ /* 0x000fe40003f2e200 */
[----:B------:R-:W-:-:S08]  /*0d60*/  DMUL R2, R22, R26 ;  /* 0x0000001a16027228 */ /* 0x000fd00000000000 */
[----:B------:R-:W-:-:S08]  /*0d70*/  DFMA R24, -R14, R2, R26 ;  /* 0x000000020e18722b */ /* 0x000fd0000000011a */
[----:B------:R-:W-:Y:S01]  /*0d80*/  DFMA R2, R22, R24, R2 ;  /* 0x000000181602722b */ /* 0x000fe20000000002 */
[----:B------:R-:W0:Y:S09]  /*0d90*/  F2F.F64.F32 R22, R8 ;  /* 0x0000000800167310 */ /* 0x000e320000201800 */
[----:B------:R-:W-:-:S05]  /*0da0*/  FFMA R0, RZ, R15, R3 ;  /* 0x0000000fff007223 */ /* 0x000fca0000000003 */
[----:B------:R-:W-:Y:S01]  /*0db0*/  FSETP.GT.AND P0, PT, |R0|, 1.469367938527859385e-39, PT ;  /* 0x001000000000780b */ /* 0x000fe20003f04200 */
[----:B0-----:R-:W-:-:S12]  /*0dc0*/  DMUL R10, R10, R22 ;  /* 0x000000160a0a7228 */ /* 0x001fd80000000000 */
[----:B------:R-:W-:Y:S05]  /*0dd0*/  @P0 BRA P1, `(.L_x_41) ;  /* 0x0000000000180947 */ /* 0x000fea0000800000 */
[----:B------:R-:W-:Y:S01]  /*0de0*/  IMAD.MOV.U32 R32, RZ, RZ, R14 ;  /* 0x000000ffff207224 */ /* 0x000fe200078e000e */
[----:B------:R-:W-:Y:S01]  /*0df0*/  MOV R36, 0xe20 ;  /* 0x00000e2000247802 */ /* 0x000fe20000000f00 */
[----:B------:R-:W-:-:S07]  /*0e00*/  IMAD.MOV.U32 R25, RZ, RZ, R15 ;  /* 0x000000ffff197224 */ /* 0x000fce00078e000f */
[----:B------:R-:W-:Y:S05]  /*0e10*/  CALL.REL.NOINC `($__internal_3_$__cuda_sm20_div_rn_f64_full) ;  /* 0x0000000c00207944 */ /* 0x000fea0003c00000 */
[----:B------:R-:W-:Y:S02]  /*0e20*/  IMAD.MOV.U32 R2, RZ, RZ, R24 ;  /* 0x000000ffff027224 */ /* 0x000fe400078e0018 */
[----:B------:R-:W-:-:S07]  /*0e30*/  IMAD.MOV.U32 R3, RZ, RZ, R25 ;  /* 0x000000ffff037224 */ /* 0x000fce00078e0019 */
.L_x_41:
[----:B------:R-:W-:Y:S05]  /*0e40*/  BSYNC.RECONVERGENT B0 ;  /* 0x0000000000007941 */ /* 0x000fea0003800200 */
.L_x_40:
[----:B0-----:R-:W-:Y:S01]  /*0e50*/  I2FP.F32.U32 R23, UR5 ;  /* 0x0000000500177c45 */ /* 0x001fe20008201000 */
[----:B------:R-:W-:Y:S01]  /*0e60*/  BSSY.RECONVERGENT B0, `(.L_x_42) ;  /* 0x0000007000007945 */ /* 0x000fe20003800200 */
[----:B------:R-:W-:-:S03]  /*0e70*/  MOV R0, 0xed0 ;  /* 0x00000ed000007802 */ /* 0x000fc60000000f00 */
[----:B------:R-:W-:-:S04]  /*0e80*/  FADD R24, R6, -R23 ;  /* 0x8000001706187221 */ /* 0x000fc80000000000 */
[----:B------:R-:W0:Y:S02]  /*0e90*/  F2F.F64.F32 R22, R24 ;  /* 0x0000001800167310 */ /* 0x000e240000201800 */
[----:B0-----:R-:W-:-:S08]  /*0ea0*/  DADD R22, R22, -0.5 ;  /* 0xbfe0000016167429 */ /* 0x001fd00000000000 */
[----:B------:R-:W-:-:S11]  /*0eb0*/  DADD R34, -RZ, |R22| ;  /* 0x00000000ff227229 */ /* 0x000fd60000000516 */
[----:B------:R-:W-:Y:S05]  /*0ec0*/  CALL.REL.NOINC `($_Z26kernel_guassiansampleblobsiiPKfS0_S0_S0_S0_S0_S0_Pf$__internal_accurate_pow) ;  /* 0x0000001400187944 */ /* 0x000fea0003c00000 */
[----:B------:R-:W-:Y:S05]  /*0ed0*/  BSYNC.RECONVERGENT B0 ;  /* 0x0000000000007941 */ /* 0x000fea0003800200 */
.L_x_42:
[----:B------:R-:W0:Y:S01]  /*0ee0*/  MUFU.RCP64H R29, R13 ;  /* 0x0000000d001d7308 */ /* 0x000e220000001800 */
[----:B------:R-:W-:Y:S01]  /*0ef0*/  IMAD.MOV.U32 R28, RZ, RZ, 0x1 ;  /* 0x00000001ff1c7424 */ /* 0x000fe200078e00ff */
[C---:B------:R-:W-:Y:S01]  /*0f00*/  DADD R26, R22.reuse, 2 ;  /* 0x40000000161a7429 */ /* 0x040fe20000000000 */
[----:B------:R-:W-:Y:S01]  /*0f10*/  BSSY.RECONVERGENT B0, `(.L_x_43) ;  /* 0x0000012000007945 */ /* 0x000fe20003800200 */
[C---:B------:R-:W-:Y:S02]  /*0f20*/  DSETP.NEU.AND P0, PT, R22.reuse, RZ, PT ;  /* 0x000000ff1600722a */ /* 0x040fe40003f0d000 */
[----:B------:R-:W-:-:S04]  /*0f30*/  DSETP.NEU.AND P2, PT, R22, 1, PT ;  /* 0x3ff000001600742a */ /* 0x000fc80003f4d000 */
[----:B------:R-:W-:Y:S02]  /*0f40*/  FSEL R24, R24, RZ, P0 ;  /* 0x000000ff18187208 */ /* 0x000fe40000000000 */
[----:B------:R-:W-:Y:S02]  /*0f50*/  LOP3.LUT R26, R27, 0x7ff00000, RZ, 0xc0, !PT ;  /* 0x7ff000001b1a7812 */ /* 0x000fe400078ec0ff */
[----:B------:R-:W-:Y:S02]  /*0f60*/  FSEL R25, R25, RZ, P0 ;  /* 0x000000ff19197208 */ /* 0x000fe40000000000 */
[----:B------:R-:W-:Y:S01]  /*0f70*/  ISETP.NE.AND P1, PT, R26, 0x7ff00000, PT ;  /* 0x7ff000001a00780c */ /* 0x000fe20003f25270 */
[----:B0-----:R-:W-:-:S08]  /*0f80*/  DFMA R30, -R12, R28, 1 ;  /* 0x3ff000000c1e742b */ /* 0x001fd0000000011c */
[----:B------:R-:W-:-:S08]  /*0f90*/  DFMA R30, R30, R30, R30 ;  /* 0x0000001e1e1e722b */ /* 0x000fd0000000001e */
[----:B------:R-:W-:-:S08]  /*0fa0*/  DFMA R30, R28, R30, R28 ;  /* 0x0000001e1c1e722b */ /* 0x000fd0000000001c */
[----:B------:R-:W-:Y:S01]  /*0fb0*/  DFMA R26, -R12, R30, 1 ;  /* 0x3ff000000c1a742b */ /* 0x000fe2000000011e */
[----:B------:R-:W-:Y:S10]  /*0fc0*/  @P1 BRA `(.L_x_44) ;  /* 0x0000000000181947 */ /* 0x000ff40003800000 */
[----:B------:R-:W-:-:S14]  /*0fd0*/  DSETP.NAN.AND P0, PT, R22, R22, PT ;  /* 0x000000161600722a */ /* 0x000fdc0003f08000 */
[----:B------:R-:W-:Y:S01]  /*0fe0*/  @P0 DADD R24, R22, 2 ;  /* 0x4000000016180429 */ /* 0x000fe20000000000 */
[----:B------:R-:W-:Y:S10]  /*0ff0*/  @P0 BRA `(.L_x_44) ;  /* 0x00000000000c0947 */ /* 0x000ff40003800000 */
[----:B------:R-:W-:-:S14]  /*1000*/  DSETP.NEU.AND P0, PT, |R22|, +INF , PT ;  /* 0x7ff000001600742a */ /* 0x000fdc0003f0d200 */
[----:B------:R-:W-:Y:S02]  /*1010*/  @!P0 IMAD.MOV.U32 R24, RZ, RZ, 0x0 ;  /* 0x00000000ff188424 */ /* 0x000fe400078e00ff */
[----:B------:R-:W-:-:S07]  /*1020*/  @!P0 IMAD.MOV.U32 R25, RZ, RZ, 0x7ff00000 ;  /* 0x7ff00000ff198424 */ /* 0x000fce00078e00ff */
.L_x_44:
[----:B------:R-:W-:Y:S05]  /*1030*/  BSYNC.RECONVERGENT B0 ;  /* 0x0000000000007941 */ /* 0x000fea0003800200 */
.L_x_43:
[----:B------:R-:W-:Y:S01]  /*1040*/  DFMA R26, R30, R26, R30 ;  /* 0x0000001a1e1a722b */ /* 0x000fe2000000001e */
[----:B------:R-:W-:Y:S01]  /*1050*/  BSSY.RECONVERGENT B0, `(.L_x_45) ;  /* 0x0000010000007945 */ /* 0x000fe20003800200 */
[----:B------:R-:W-:Y:S02]  /*1060*/  FSEL R30, R24, RZ, P2 ;  /* 0x000000ff181e7208 */ /* 0x000fe40001000000 */
[----:B------:R-:W-:-:S04]  /*1070*/  FSEL R31, R25, 1.875, P2 ;  /* 0x3ff00000191f7808 */ /* 0x000fc80001000000 */
[----:B------:R-:W-:Y:S02]  /*1080*/  FSETP.GEU.AND P1, PT, |R31|, 6.5827683646048100446e-37, PT ;  /* 0x036000001f00780b */ /* 0x000fe40003f2e200 */
        /* <DEDUP_REMOVED lines=9> */
[----:B------:R-:W-:Y:S02]  /*1120*/  IMAD.MOV.U32 R32, RZ, RZ, R12 ;  /* 0x000000ffff207224 */ /* 0x000fe400078e000c */
[----:B------:R-:W-:-:S07]  /*1130*/  IMAD.MOV.U32 R25, RZ, RZ, R13 ;  /* 0x000000ffff197224 */ /* 0x000fce00078e000d */
[----:B------:R-:W-:Y:S05]  /*1140*/  CALL.REL.NOINC `($__internal_3_$__cuda_sm20_div_rn_f64_full) ;  /* 0x0000000800547944 */ /* 0x000fea0003c00000 */
.L_x_46:
[----:B------:R-:W-:Y:S05]  /*1150*/  BSYNC.RECONVERGENT B0 ;  /* 0x0000000000007941 */ /* 0x000fea0003800200 */
.L_x_45:
[----:B------:R-:W0:Y:S01]  /*1160*/  MUFU.RCP64H R27, R17 ;  /* 0x00000011001b7308 */ /* 0x000e220000001800 */
[----:B------:R-:W-:Y:S01]  /*1170*/  IMAD.MOV.U32 R26, RZ, RZ, 0x1 ;  /* 0x00000001ff1a7424 */ /* 0x000fe200078e00ff */
[----:B------:R-:W-:Y:S05]  /*1180*/  BSSY.RECONVERGENT B0, `(.L_x_47) ;  /* 0x0000017000007945 */ /* 0x000fea0003800200 */
[----:B0-----:R-:W-:-:S08]  /*1190*/  DFMA R28, -R16, R26, 1 ;  /* 0x3ff00000101c742b */ /* 0x001fd0000000011a */
[----:B------:R-:W-:-:S08]  /*11a0*/  DFMA R28, R28, R28, R28 ;  /* 0x0000001c1c1c722b */ /* 0x000fd0000000001c */
[----:B------:R-:W-:Y:S02]  /*11b0*/  DFMA R26, R26, R28, R26 ;  /* 0x0000001c1a1a722b */ /* 0x000fe4000000001a */
[----:B------:R-:W-:-:S06]  /*11c0*/  DMUL R28, R10, R22 ;  /* 0x000000160a1c7228 */ /* 0x000fcc0000000000 */
[----:B------:R-:W-:-:S04]  /*11d0*/  DFMA R30, -R16, R26, 1 ;  /* 0x3ff00000101e742b */ /* 0x000fc8000000011a */
[----:B------:R-:W-:-:S04]  /*11e0*/  FSETP.GEU.AND P1, PT, |R29|, 6.5827683646048100446e-37, PT ;  /* 0x036000001d00780b */ /* 0x000fc80003f2e200 */
[----:B------:R-:W-:-:S08]  /*11f0*/  DFMA R26, R26, R30, R26 ;  /* 0x0000001e1a1a722b */ /* 0x000fd0000000001a */
[----:B------:R-:W-:-:S08]  /*1200*/  DMUL R22, R28, R26 ;  /* 0x0000001a1c167228 */ /* 0x000fd00000000000 */
[----:B------:R-:W-:-:S08]  /*1210*/  DFMA R30, -R16, R22, R28 ;  /* 0x00000016101e722b */ /* 0x000fd0000000011c */
[----:B------:R-:W-:Y:S02]  /*1220*/  DFMA R26, R26, R30, R22 ;  /* 0x0000001e1a1a722b */ /* 0x000fe40000000016 */
[----:B------:R-:W-:-:S08]  /*1230*/  DADD R22, R2, R24 ;  /* 0x0000000002167229 */ /* 0x000fd00000000018 */
        /* <DEDUP_REMOVED lines=9> */
[----:B------:R-:W-:Y:S02]  /*12d0*/  IMAD.MOV.U32 R26, RZ, RZ, R24 ;  /* 0x000000ffff1a7224 */ /* 0x000fe400078e0018 */
[----:B------:R-:W-:-:S07]  /*12e0*/  IMAD.MOV.U32 R27, RZ, RZ, R25 ;  /* 0x000000ffff1b7224 */ /* 0x000fce00078e0019 */
.L_x_48:
[----:B------:R-:W-:Y:S05]  /*12f0*/  BSYNC.RECONVERGENT B0 ;  /* 0x0000000000007941 */ /* 0x000fea0003800200 */
.L_x_47:
[----:B------:R-:W-:Y:S01]  /*1300*/  DADD R22, R22, -R26 ;  /* 0x0000000016167229 */ /* 0x000fe2000000081a */
[----:B------:R-:W-:Y:S01]  /*1310*/  IMAD.MOV.U32 R24, RZ, RZ, 0x652b82fe ;  /* 0x652b82feff187424 */ /* 0x000fe200078e00ff */
[----:B------:R-:W-:Y:S01]  /*1320*/  UMOV UR10, 0xfefa39ef ;  /* 0xfefa39ef000a7882 */ /* 0x000fe20000000000 */
[----:B------:R-:W-:Y:S01]  /*1330*/  IMAD.MOV.U32 R25, RZ, RZ, 0x3ff71547 ;  /* 0x3ff71547ff197424 */ /* 0x000fe200078e00ff */
[----:B------:R-:W-:Y:S01]  /*1340*/  UMOV UR11, 0x3fe62e42 ;  /* 0x3fe62e42000b7882 */ /* 0x000fe20000000000 */
[----:B------:R-:W-:Y:S03]  /*1350*/  BSSY.RECONVERGENT B0, `(.L_x_49) ;  /* 0x0000038000007945 */ /* 0x000fe60003800200 */
[----:B------:R-:W-:-:S08]  /*1360*/  DMUL R22, R22, -R18 ;  /* 0x8000001216167228 */ /* 0x000fd00000000000 */
[----:B------:R-:W-:Y:S02]  /*1370*/  DFMA R24, R22, R24, 6.75539944105574400000e+15 ;  /* 0x433800001618742b */ /* 0x000fe40000000018 */
[----:B------:R-:W-:-:S06]  /*1380*/  FSETP.GEU.AND P0, PT, |R23|, 4.1917929649353027344, PT ;  /* 0x4086232b1700780b */ /* 0x000fcc0003f0e200 */
[----:B------:R-:W-:-:S08]  /*1390*/  DADD R26, R24, -6.75539944105574400000e+15 ;  /* 0xc3380000181a7429 */ /* 0x000fd00000000000 */
[----:B------:R-:W-:Y:S01]  /*13a0*/  DFMA R28, R26, -UR10, R22 ;  /* 0x8000000a1a1c7c2b */ /* 0x000fe20008000016 */
[----:B------:R-:W-:Y:S01]  /*13b0*/  UMOV UR10, 0x3b39803f ;  /* 0x3b39803f000a7882 */ /* 0x000fe20000000000 */
[----:B------:R-:W-:-:S06]  /*13c0*/  UMOV UR11, 0x3c7abc9e ;  /* 0x3c7abc9e000b7882 */ /* 0x000fcc0000000000 */
[----:B------:R-:W-:Y:S01]  /*13d0*/  DFMA R26, R26, -UR10, R28 ;  /* 0x8000000a1a1a7c2b */ /* 0x000fe2000800001c */
[----:B------:R-:W-:Y:S01]  /*13e0*/  UMOV UR10, 0x69ce2bdf ;  /* 0x69ce2bdf000a7882 */ /* 0x000fe20000000000 */
[----:B------:R-:W-:Y:S01]  /*13f0*/  IMAD.MOV.U32 R28, RZ, RZ, -0x35dec16 ;  /* 0xfca213eaff1c7424 */ /* 0x000fe200078e00ff */
[----:B------:R-:W-:Y:S01]  /*1400*/  UMOV UR11, 0x3e5ade15 ;  /* 0x3e5ade15000b7882 */ /* 0x000fe20000000000 */
[----:B------:R-:W-:-:S06]  /*1410*/  IMAD.MOV.U32 R29, RZ, RZ, 0x3e928af3 ;  /* 0x3e928af3ff1d7424 */ /* 0x000fcc00078e00ff */
        /* <DEDUP_REMOVED lines=34> */
[----:B------:R-:W-:Y:S01]  /*1640*/  @!P1 LEA.HI R0, R24, R24, RZ, 0x1 ;  /* 0x0000001818009211 */ /* 0x000fe200078f08ff */
[----:B------:R-:W-:Y:S01]  /*1650*/  @!P1 IMAD.MOV.U32 R22, RZ, RZ, R28 ;  /* 0x000000ffff169224 */ /* 0x000fe200078e001c */
[----:B------:R-:W-:Y:S02]  /*1660*/  FSEL R27, R27, RZ, P0 ;  /* 0x000000ff1b1b7208 */ /* 0x000fe40000000000 */
[----:B------:R-:W-:-:S05]  /*1670*/  @!P1 SHF.R.S32.HI R23, RZ, 0x1, R0 ;  /* 0x00000001ff179819 */ /* 0x000fca0000011400 */
[----:B------:R-:W-:Y:S02]  /*1680*/  @!P1 IMAD.IADD R24, R24, 0x1, -R23 ;  /* 0x0000000118189824 */ /* 0x000fe400078e0a17 */
[----:B------:R-:W-:-:S03]  /*1690*/  @!P1 IMAD R23, R23, 0x100000, R29 ;  /* 0x0010000017179824 */ /* 0x000fc600078e021d */
[----:B------:R-:W-:Y:S01]  /*16a0*/  @!P1 LEA R25, R24, 0x3ff00000, 0x14 ;  /* 0x3ff0000018199811 */ /* 0x000fe200078ea0ff */
[----:B------:R-:W-:-:S06]  /*16b0*/  @!P1 IMAD.MOV.U32 R24, RZ, RZ, RZ ;  /* 0x000000ffff189224 */ /* 0x000fcc00078e00ff */
[----:B------:R-:W-:-:S11]  /*16c0*/  @!P1 DMUL R26, R22, R24 ;  /* 0x00000018161a9228 */ /* 0x000fd60000000000 */
.L_x_50:
[----:B------:R-:W-:Y:S05]  /*16d0*/  BSYNC.RECONVERGENT B0 ;  /* 0x0000000000007941 */ /* 0x000fea0003800200 */
.L_x_49:
[----:B------:R-:W0:Y:S01]  /*16e0*/  F2F.F64.F32 R22, R7 ;  /* 0x0000000700167310 */ /* 0x000e220000201800 */
[----:B------:R-:W1:Y:S01]  /*16f0*/  LDC.64 R24, c[0x0][0x3c0] ;  /* 0x0000f000ff187b82 */ /* 0x000e620000000a00 */
[----:B------:R-:W-:Y:S02]  /*1700*/  UIADD3 UR6, UPT, UPT, UR6, 0x1, URZ ;  /* 0x0000000106067890 */ /* 0x000fe4000fffe0ff */
[----:B------:R-:W-:Y:S02]  /*1710*/  UIADD3 UR5, UPT, UPT, UR5, 0x1, URZ ;  /* 0x0000000105057890 */ /* 0x000fe4000fffe0ff */
[----:B------:R-:W-:Y:S01]  /*1720*/  UISETP.NE.AND UP0, UPT, UR6, URZ, UPT ;  /* 0x000000ff0600728c */ /* 0x000fe2000bf05270 */
[----:B0-----:R-:W-:-:S10]  /*1730*/  DFMA R22, R20, R26, R22 ;  /* 0x0000001a1416722b */ /* 0x001fd40000000016 */
[----:B------:R-:W0:Y:S01]  /*1740*/  F2F.F32.F64 R23, R22 ;  /* 0x0000001600177310 */ /* 0x000e220000301000 */
[----:B-1----:R-:W-:-:S04]  /*1750*/  IMAD.WIDE R24, R9, 0x4, R24 ;  /* 0x0000000409187825 */ /* 0x002fc800078e0218 */
[----:B------:R-:W-:Y:S01]  /*1760*/  VIADD R9, R9, 0x1 ;  /* 0x0000000109097836 */ /* 0x000fe20000000000 */
[----:B0-----:R0:W-:Y:S01]  /*1770*/  STG.E desc[UR8][R24.64], R23 ;  /* 0x0000001718007986 */ /* 0x0011e2000c101908 */
[----:B------:R-:W-:Y:S05]  /*1780*/  BRA.U UP0, `(.L_x_40) ;  /* 0xfffffff500b07547 */ /* 0x000fea000b83ffff */
[----:B------:R-:W1:Y:S01]  /*1790*/  LDCU UR5, c[0x0][0x380] ;  /* 0x00007000ff0577ac */ /* 0x000e620008000800 */
[----:B------:R-:W-:-:S04]  /*17a0*/  UIADD3 UR4, UPT, UPT, UR4, 0x1, URZ ;  /* 0x0000000104047890 */ /* 0x000fc8000fffe0ff */
[----:B-1----:R-:W-:-:S09]  /*17b0*/  UISETP.NE.AND UP0, UPT, UR4, UR5, UPT ;  /* 0x000000050400728c */ /* 0x002fd2000bf05270 */
[----:B------:R-:W-:Y:S05]  /*17c0*/  BRA.U UP0, `(.L_x_51) ;  /* 0xfffffff100c47547 */ /* 0x000fea000b83ffff */
[----:B------:R-:W-:Y:S05]  /*17d0*/  EXIT ;  /* 0x000000000000794d */ /* 0x000fea0003800000 */
        .weak           $__internal_2_$__cuda_sm20_dblrcp_rn_slowpath_v3
        .type           $__internal_2_$__cuda_sm20_dblrcp_rn_slowpath_v3,@function
        .size           $__internal_2_$__cuda_sm20_dblrcp_rn_slowpath_v3,($__internal_3_$__cuda_sm20_div_rn_f64_full - $__internal_2_$__cuda_sm20_dblrcp_rn_slowpath_v3)
$__internal_2_$__cuda_sm20_dblrcp_rn_slowpath_v3:
        /* <DEDUP_REMOVED lines=8> */
[----:B------:R-:W-:Y:S01]  /*1860*/  @P0 LOP3.LUT R17, R11, 0x7ff00000, RZ, 0x3c, !PT ;  /* 0x7ff000000b110812 */ /* 0x000fe200078e3cff */
[----:B------:R-:W-:Y:S01]  /*1870*/  @P0 IMAD.MOV.U32 R16, RZ, RZ, RZ ;  /* 0x000000ffff100224 */ /* 0x000fe200078e00ff */
        /* <DEDUP_REMOVED lines=16> */
.L_x_55:
        /* <DEDUP_REMOVED lines=10> */
.L_x_53:
[----:B------:R-:W-:Y:S01]  /*1a20*/  LOP3.LUT R17, R11, 0x80000, RZ, 0xfc, !PT ;  /* 0x000800000b117812 */ /* 0x000fe200078efcff */
[----:B------:R-:W-:-:S07]  /*1a30*/  IMAD.MOV.U32 R16, RZ, RZ, R10 ;  /* 0x000000ffff107224 */ /* 0x000fce00078e000a */
.L_x_54:
[----:B------:R-:W-:Y:S05]  /*1a40*/  BSYNC.RECONVERGENT B1 ;  /* 0x0000000000017941 */ /* 0x000fea0003800200 */
.L_x_52:
[----:B------:R-:W-:Y:S02]  /*1a50*/  IMAD.MOV.U32 R10, RZ, RZ, R0 ;  /* 0x000000ffff0a7224 */ /* 0x000fe400078e0000 */
[----:B------:R-:W-:Y:S02]  /*1a60*/  IMAD.MOV.U32 R11, RZ, RZ, 0x0 ;  /* 0x00000000ff0b7424 */ /* 0x000fe400078e00ff */
[----:B------:R-:W-:Y:S02]  /*1a70*/  IMAD.MOV.U32 R18, RZ, RZ, R16 ;  /* 0x000000ffff127224 */ /* 0x000fe400078e0010 */
[----:B------:R-:W-:Y:S01]  /*1a80*/  IMAD.MOV.U32 R19, RZ, RZ, R17 ;  /* 0x000000ffff137224 */ /* 0x000fe200078e0011 */
[----:B------:R-:W-:Y:S06]  /*1a90*/  RET.REL.NODEC R10 `(_Z26kernel_guassiansampleblobsiiPKfS0_S0_S0_S0_S0_S0_Pf) ;  /* 0xffffffe40a587950 */ /* 0x000fec0003c3ffff */
        .weak           $__internal_3_$__cuda_sm20_div_rn_f64_full
        .type           $__internal_3_$__cuda_sm20_div_rn_f64_full,@function
        .size           $__internal_3_$__cuda_sm20_div_rn_f64_full,($__internal_4_$__cuda_sm20_dsqrt_rn_f64_mediumpath_v1 - $__internal_3_$__cuda_sm20_div_rn_f64_full)
$__internal_3_$__cuda_sm20_div_rn_f64_full:
[----:B------:R-:W-:Y:S01]  /*1aa0*/  FSETP.GEU.AND P2, PT, |R27|, 1.469367938527859385e-39, PT ;  /* 0x001000001b00780b */ /* 0x000fe20003f4e200 */
[----:B------:R-:W-:Y:S01]  /*1ab0*/  IMAD.MOV.U32 R24, RZ, RZ, R32 ;  /* 0x000000ffff187224 */ /* 0x000fe200078e0020 */
[C---:B------:R-:W-:Y:S01]  /*1ac0*/  FSETP.GEU.AND P0, PT, |R25|.reuse, 1.469367938527859385e-39, PT ;  /* 0x001000001900780b */ /* 0x040fe20003f0e200 */
[----:B------:R-:W-:Y:S01]  /*1ad0*/  IMAD.MOV.U32 R0, RZ, RZ, 0x1ca00000 ;  /* 0x1ca00000ff007424 */ /* 0x000fe200078e00ff */
[----:B------:R-:W-:Y:S01]  /*1ae0*/  LOP3.LUT R33, R25, 0x800fffff, RZ, 0xc0, !PT ;  /* 0x800fffff19217812 */ /* 0x000fe200078ec0ff */
[----:B------:R-:W-:Y:S01]  /*1af0*/  IMAD.MOV.U32 R30, RZ, RZ, R26 ;  /* 0x000000ffff1e7224 */ /* 0x000fe200078e001a */
[----:B------:R-:W-:Y:S01]  /*1b00*/  LOP3.LUT R34, R27, 0x7ff00000, RZ, 0xc0, !PT ;  /* 0x7ff000001b227812 */ /* 0x000fe200078ec0ff */
[----:B------:R-:W-:Y:S01]  /*1b10*/  BSSY.RECONVERGENT B1, `(.L_x_56) ;  /* 0x0000050000017945 */ /* 0x000fe20003800200 */
[----:B------:R-:W-:Y:S02]  /*1b20*/  LOP3.LUT R33, R33, 0x3ff00000, RZ, 0xfc, !PT ;  /* 0x3ff0000021217812 */ /* 0x000fe400078efcff */
[----:B------:R-:W-:-:S03]  /*1b30*/  LOP3.LUT R35, R25, 0x7ff00000, RZ, 0xc0, !PT ;  /* 0x7ff0000019237812 */ /* 0x000fc600078ec0ff */
[----:B------:R-:W-:Y:S01]  /*1b40*/  @!P2 LOP3.LUT R29, R25, 0x7ff00000, RZ, 0xc0, !PT ;  /* 0x7ff00000191da812 */ /* 0x000fe200078ec0ff */
[----:B------:R-:W-:Y:S01]  /*1b50*/  @!P2 IMAD.MOV.U32 R38, RZ, RZ, RZ ;  /* 0x000000ffff26a224 */ /* 0x000fe200078e00ff */
[----:B------:R-:W-:Y:S01]  /*1b60*/  @!P0 DMUL R32, R24, 8.98846567431157953865e+307 ;  /* 0x7fe0000018208828 */ /* 0x000fe20000000000 */
[C---:B------:R-:W-:Y:S02]  /*1b70*/  ISETP.GE.U32.AND P1, PT, R34.reuse, R35, PT ;  /* 0x000000232200720c */ /* 0x040fe40003f26070 */
[----:B------:R-:W-:Y:S02]  /*1b80*/  @!P2 ISETP.GE.U32.AND P3, PT, R34, R29, PT ;  /* 0x0000001d2200a20c */ /* 0x000fe40003f66070 */
[C---:B------:R-:W-:Y:S01]  /*1b90*/  SEL R31, R0.reuse, 0x63400000, !P1 ;  /* 0x63400000001f7807 */ /* 0x040fe20004800000 */
[----:B------:R-:W0:Y:S01]  /*1ba0*/  MUFU.RCP64H R29, R33 ;  /* 0x00000021001d7308 */ /* 0x000e220000001800 */
[----:B------:R-:W-:Y:S02]  /*1bb0*/  @!P2 SEL R37, R0, 0x63400000, !P3 ;  /* 0x634000000025a807 */ /* 0x000fe40005800000 */
[----:B------:R-:W-:-:S02]  /*1bc0*/  LOP3.LUT R31, R31, 0x800fffff, R27, 0xf8, !PT ;  /* 0x800fffff1f1f7812 */ /* 0x000fc400078ef81b */
[----:B------:R-:W-:Y:S01]  /*1bd0*/  @!P2 LOP3.LUT R28, R37, 0x80000000, R27, 0xf8, !PT ;  /* 0x80000000251ca812 */ /* 0x000fe200078ef81b */
[----:B------:R-:W-:Y:S01]  /*1be0*/  IMAD.MOV.U32 R37, RZ, RZ, R34 ;  /* 0x000000ffff257224 */ /* 0x000fe200078e0022 */
[----:B------:R-:W-:Y:S02]  /*1bf0*/  @!P0 LOP3.LUT R35, R33, 0x7ff00000, RZ, 0xc0, !PT ;  /* 0x7ff0000021238812 */ /* 0x000fe400078ec0ff */
[----:B------:R-:W-:Y:S01]  /*1c00*/  @!P2 LOP3.LUT R39, R28, 0x100000, RZ, 0xfc, !PT ;  /* 0x001000001c27a812 */ /* 0x000fe200078efcff */
[----:B------:R-:W-:-:S05]  /*1c10*/  IMAD.MOV.U32 R28, RZ, RZ, 0x1 ;  /* 0x00000001ff1c7424 */ /* 0x000fca00078e00ff */
[----:B------:R-:W-:Y:S02]  /*1c20*/  @!P2 DFMA R30, R30, 2, -R38 ;  /* 0x400000001e1ea82b */ /* 0x000fe40000000826 */
[----:B0-----:R-:W-:-:S08]  /*1c30*/  DFMA R38, R28, -R32, 1 ;  /* 0x3ff000001c26742b */ /* 0x001fd00000000820 */
[----:B------:R-:W-:Y:S01]  /*1c40*/  DFMA R38, R38, R38, R38 ;  /* 0x000000262626722b */ /* 0x000fe20000000026 */
[----:B------:R-:W-:-:S07]  /*1c50*/  @!P2 LOP3.LUT R37, R31, 0x7ff00000, RZ, 0xc0, !PT ;  /* 0x7ff000001f25a812 */ /* 0x000fce00078ec0ff */
[----:B------:R-:W-:-:S08]  /*1c60*/  DFMA R28, R28, R38, R28 ;  /* 0x000000261c1c722b */ /* 0x000fd0000000001c */
[----:B------:R-:W-:-:S08]  /*1c70*/  DFMA R40, R28, -R32, 1 ;  /* 0x3ff000001c28742b */ /* 0x000fd00000000820 */
[----:B------:R-:W-:-:S08]  /*1c80*/  DFMA R40, R28, R40, R28 ;  /* 0x000000281c28722b */ /* 0x000fd0000000001c */
[----:B------:R-:W-:-:S08]  /*1c90*/  DMUL R38, R40, R30 ;  /* 0x0000001e28267228 */ /* 0x000fd00000000000 */
[----:B------:R-:W-:-:S08]  /*1ca0*/  DFMA R28, R38, -R32, R30 ;  /* 0x80000020261c722b */ /* 0x000fd0000000001e */
[----:B------:R-:W-:Y:S01]  /*1cb0*/  DFMA R28, R40, R28, R38 ;  /* 0x0000001c281c722b */ /* 0x000fe20000000026 */
[----:B------:R-:W-:-:S05]  /*1cc0*/  VIADD R38, R37, 0xffffffff ;  /* 0xffffffff25267836 */ /* 0x000fca0000000000 */
[----:B------:R-:W-:Y:S01]  /*1cd0*/  ISETP.GT.U32.AND P0, PT, R38, 0x7feffffe, PT ;  /* 0x7feffffe2600780c */ /* 0x000fe20003f04070 */
[----:B------:R-:W-:-:S05]  /*1ce0*/  VIADD R38, R35, 0xffffffff ;  /* 0xffffffff23267836 */ /* 0x000fca0000000000 */
[----:B------:R-:W-:-:S13]  /*1cf0*/  ISETP.GT.U32.OR P0, PT, R38, 0x7feffffe, P0 ;  /* 0x7feffffe2600780c */ /* 0x000fda0000704470 */
[----:B------:R-:W-:Y:S05]  /*1d00*/  @P0 BRA `(.L_x_57) ;  /* 0x00000000006c0947 */ /* 0x000fea0003800000 */
[----:B------:R-:W-:-:S04]  /*1d10*/  LOP3.LUT R27, R25, 0x7ff00000, RZ, 0xc0, !PT ;  /* 0x7ff00000191b7812 */ /* 0x000fc800078ec0ff */
[CC--:B------:R-:W-:Y:S02]  /*1d20*/  VIADDMNMX R26, R34.reuse, -R27.reuse, 0xb9600000, !PT ;  /* 0xb9600000221a7446 */ /* 0x0c0fe4000780091b */
[----:B------:R-:W-:Y:S02]  /*1d30*/  ISETP.GE.U32.AND P0, PT, R34, R27, PT ;  /* 0x0000001b2200720c */ /* 0x000fe40003f06070 */
[----:B------:R-:W-:Y:S02]  /*1d40*/  VIMNMX R26, PT, PT, R26, 0x46a00000, PT ;  /* 0x46a000001a1a7848 */ /* 0x000fe40003fe0100 */
[----:B------:R-:W-:-:S05]  /*1d50*/  SEL R27, R0, 0x63400000, !P0 ;  /* 0x63400000001b7807 */ /* 0x000fca0004000000 */
[----:B------:R-:W-:Y:S02]  /*1d60*/  IMAD.IADD R0, R26, 0x1, -R27 ;  /* 0x000000011a007824 */ /* 0x000fe400078e0a1b */
[----:B------:R-:W-:Y:S02]  /*1d70*/  IMAD.MOV.U32 R26, RZ, RZ, RZ ;  /* 0x000000ffff1a7224 */ /* 0x000fe400078e00ff */
[----:B------:R-:W-:-:S06]  /*1d80*/  VIADD R27, R0, 0x7fe00000 ;  /* 0x7fe00000001b7836 */ /* 0x000fcc0000000000 */
[----:B------:R-:W-:-:S10]  /*1d90*/  DMUL R38, R28, R26 ;  /* 0x0000001a1c267228 */ /* 0x000fd40000000000 */
[----:B------:R-:W-:-:S13]  /*1da0*/  FSETP.GTU.AND P0, PT, |R39|, 1.469367938527859385e-39, PT ;  /* 0x001000002700780b */ /* 0x000fda0003f0c200 */
[----:B------:R-:W-:Y:S05]  /*1db0*/  @P0 BRA `(.L_x_58) ;  /* 0x0000000000940947 */ /* 0x000fea0003800000 */
[----:B------:R-:W-:-:S06]  /*1dc0*/  DFMA R30, R28, -R32, R30 ;  /* 0x800000201c1e722b */ /* 0x000fcc000000001e */
[----:B------:R-:W-:-:S04]  /*1dd0*/  IMAD.MOV.U32 R30, RZ, RZ, RZ ;  /* 0x000000ffff1e7224 */ /* 0x000fc800078e00ff */
[C---:B------:R-:W-:Y:S02]  /*1de0*/  FSETP.NEU.AND P0, PT, R31.reuse, RZ, PT ;  /* 0x000000ff1f00720b */ /* 0x040fe40003f0d000 */
[----:B------:R-:W-:-:S04]  /*1df0*/  LOP3.LUT R25, R31, 0x80000000, R25, 0x48, !PT ;  /* 0x800000001f197812 */ /* 0x000fc800078e4819 */
[----:B------:R-:W-:-:S07]  /*1e00*/  LOP3.LUT R31, R25, R27, RZ, 0xfc, !PT ;  /* 0x0000001b191f7212 */ /* 0x000fce00078efcff */
[----:B------:R-:W-:Y:S05]  /*1e10*/  @!P0 BRA `(.L_x_58) ;  /* 0x00000000007c8947 */ /* 0x000fea0003800000 */
[----:B------:R-:W-:Y:S02]  /*1e20*/  IMAD.MOV R27, RZ, RZ, -R0 ;  /* 0x000000ffff1b7224 */ /* 0x000fe400078e0a00 */
[----:B------:R-:W-:-:S06]  /*1e30*/  IMAD.MOV.U32 R26, RZ, RZ, RZ ;  /* 0x000000ffff1a7224 */ /* 0x000fcc00078e00ff */
[----:B------:R-:W-:Y:S02]  /*1e40*/  DFMA R26, R38, -R26, R28 ;  /* 0x8000001a261a722b */ /* 0x000fe4000000001c */
[----:B------:R-:W-:-:S04]  /*1e50*/  DMUL.RP R28, R28, R30 ;  /* 0x0000001e1c1c7228 */ /* 0x000fc80000008000 */
[----:B------:R-:W-:-:S04]  /*1e60*/  IADD3 R26, PT, PT, -R0, -0x43300000, RZ ;  /* 0xbcd00000001a7810 */ /* 0x000fc80007ffe1ff */
[----:B------:R-:W-:Y:S02]  /*1e70*/  FSETP.NEU.AND P0, PT, |R27|, R26, PT ;  /* 0x0000001a1b00720b */ /* 0x000fe40003f0d200 */
[----:B------:R-:W-:Y:S02]  /*1e80*/  LOP3.LUT R25, R29, R25, RZ, 0x3c, !PT ;  /* 0x000000191d197212 */ /* 0x000fe400078e3cff */
[----:B------:R-:W-:Y:S02]  /*1e90*/  FSEL R38, R28, R38, !P0 ;  /* 0x000000261c267208 */ /* 0x000fe40004000000 */
[----:B------:R-:W-:Y:S01]  /*1ea0*/  FSEL R39, R25, R39, !P0 ;  /* 0x0000002719277208 */ /* 0x000fe20004000000 */
[----:B------:R-:W-:Y:S06]  /*1eb0*/  BRA `(.L_x_58) ;  /* 0x0000000000547947 */ /* 0x000fec0003800000 */
.L_x_57:
[----:B------:R-:W-:-:S14]  /*1ec0*/  DSETP.NAN.AND P0, PT, R26, R26, PT ;  /* 0x0000001a1a00722a */ /* 0x000fdc0003f08000 */
[----:B------:R-:W-:Y:S05]  /*1ed0*/  @P0 BRA `(.L_x_59) ;  /* 0x0000000000440947 */ /* 0x000fea0003800000 */
[----:B------:R-:W-:-:S14]  /*1ee0*/  DSETP.NAN.AND P0, PT, R24, R24, PT ;  /* 0x000000181800722a */ /* 0x000fdc0003f08000 */
[----:B------:R-:W-:Y:S05]  /*1ef0*/  @P0 BRA `(.L_x_60) ;  /* 0x0000000000300947 */ /* 0x000fea0003800000 */
[----:B------:R-:W-:Y:S01]  /*1f00*/  ISETP.NE.AND P0, PT, R37, R35, PT ;  /* 0x000000232500720c */ /* 0x000fe20003f05270 */
[----:B------:R-:W-:Y:S02]  /*1f10*/  IMAD.MOV.U32 R38, RZ, RZ, 0x0 ;  /* 0x00000000ff267424 */ /* 0x000fe400078e00ff */
[----:B------:R-:W-:-:S10]  /*1f20*/  IMAD.MOV.U32 R39, RZ, RZ, -0x80000 ;  /* 0xfff80000ff277424 */ /* 0x000fd400078e00ff */
[----:B------:R-:W-:Y:S05]  /*1f30*/  @!P0 BRA `(.L_x_58) ;  /* 0x0000000000348947 */ /* 0x000fea0003800000 */
[----:B------:R-:W-:Y:S02]  /*1f40*/  ISETP.NE.AND P0, PT, R37, 0x7ff00000, PT ;  /* 0x7ff000002500780c */ /* 0x000fe40003f05270 */
[----:B------:R-:W-:Y:S02]  /*1f50*/  LOP3.LUT R39, R27, 0x80000000, R25, 0x48, !PT ;  /* 0x800000001b277812 */ /* 0x000fe400078e4819 */
[----:B------:R-:W-:-:S13]  /*1f60*/  ISETP.EQ.OR P0, PT, R35, RZ, !P0 ;  /* 0x000000ff2300720c */ /* 0x000fda0004702670 */
[----:B------:R-:W-:Y:S01]  /*1f70*/  @P0 LOP3.LUT R0, R39, 0x7ff00000, RZ, 0xfc, !PT ;  /* 0x7ff0000027000812 */ /* 0x000fe200078efcff */
[----:B------:R-:W-:Y:S02]  /*1f80*/  @!P0 IMAD.MOV.U32 R38, RZ, RZ, RZ ;  /* 0x000000ffff268224 */ /* 0x000fe400078e00ff */
[----:B------:R-:W-:Y:S02]  /*1f90*/  @P0 IMAD.MOV.U32 R38, RZ, RZ, RZ ;  /* 0x000000ffff260224 */ /* 0x000fe400078e00ff */
[----:B------:R-:W-:Y:S01]  /*1fa0*/  @P0 IMAD.MOV.U32 R39, RZ, RZ, R0 ;  /* 0x000000ffff270224 */ /* 0x000fe200078e0000 */
[----:B------:R-:W-:Y:S06]  /*1fb0*/  BRA `(.L_x_58) ;  /* 0x0000000000147947 */ /* 0x000fec0003800000 */
.L_x_60:
[----:B------:R-:W-:Y:S01]  /*1fc0*/  LOP3.LUT R39, R25, 0x80000, RZ, 0xfc, !PT ;  /* 0x0008000019277812 */ /* 0x000fe200078efcff */
[----:B------:R-:W-:Y:S01]  /*1fd0*/  IMAD.MOV.U32 R38, RZ, RZ, R24 ;  /* 0x000000ffff267224 */ /* 0x000fe200078e0018 */
[----:B------:R-:W-:Y:S06]  /*1fe0*/  BRA `(.L_x_58) ;  /* 0x0000000000087947 */ /* 0x000fec0003800000 */
.L_x_59:
[----:B------:R-:W-:Y:S01]  /*1ff0*/  LOP3.LUT R39, R27, 0x80000, RZ, 0xfc, !PT ;  /* 0x000800001b277812 */ /* 0x000fe200078efcff */
[----:B------:R-:W-:-:S07]  /*2000*/  IMAD.MOV.U32 R38, RZ, RZ, R26 ;  /* 0x000000ffff267224 */ /* 0x000fce00078e001a */
.L_x_58:
[----:B------:R-:W-:Y:S05]  /*2010*/  BSYNC.RECONVERGENT B1 ;  /* 0x0000000000017941 */ /* 0x000fea0003800200 */
.L_x_56:
[----:B------:R-:W-:Y:S02]  /*2020*/  IMAD.MOV.U32 R37, RZ, RZ, 0x0 ;  /* 0x00000000ff257424 */ /* 0x000fe400078e00ff */
[----:B------:R-:W-:Y:S02]  /*2030*/  IMAD.MOV.U32 R24, RZ, RZ, R38 ;  /* 0x000000ffff187224 */ /* 0x000fe400078e0026 */
[----:B------:R-:W-:Y:S01]  /*2040*/  IMAD.MOV.U32 R25, RZ, RZ, R39 ;  /* 0x000000ffff197224 */ /* 0x000fe200078e0027 */
[----:B------:R-:W-:Y:S06]  /*2050*/  RET.REL.NODEC R36 `(_Z26kernel_guassiansampleblobsiiPKfS0_S0_S0_S0_S0_S0_Pf) ;  /* 0xffffffdc24e87950 */ /* 0x000fec0003c3ffff */
        .weak           $__internal_4_$__cuda_sm20_dsqrt_rn_f64_mediumpath_v1
        .type           $__internal_4_$__cuda_sm20_dsqrt_rn_f64_mediumpath_v1,@function
        .size           $__internal_4_$__cuda_sm20_dsqrt_rn_f64_mediumpath_v1,($_Z26kernel_guassiansampleblobsiiPKfS0_S0_S0_S0_S0_S0_Pf$__internal_accurate_pow - $__internal_4_$__cuda_sm20_dsqrt_rn_f64_mediumpath_v1)
$__internal_4_$__cuda_sm20_dsqrt_rn_f64_mediumpath_v1:
[----:B------:R-:W-:Y:S01]  /*2060*/  ISETP.GE.U32.AND P0, PT, R16, -0x3400000, PT ;  /* 0xfcc000001000780c */ /* 0x000fe20003f06070 */
[----:B------:R-:W-:Y:S01]  /*2070*/  BSSY.RECONVERGENT B1, `(.L_x_61) ;  /* 0x0000026000017945 */ /* 0x000fe20003800200 */
[----:B------:R-:W-:Y:S02]  /*2080*/  IMAD.MOV.U32 R26, RZ, RZ, R28 ;  /* 0x000000ffff1a7224 */ /* 0x000fe400078e001c */
[----:B------:R-:W-:Y:S02]  /*2090*/  IMAD.MOV.U32 R16, RZ, RZ, R22 ;  /* 0x000000ffff107224 */ /* 0x000fe400078e0016 */
[----:B------:R-:W-:-:S07]  /*20a0*/  IMAD.MOV.U32 R17, RZ, RZ, R23 ;  /* 0x000000ffff117224 */ /* 0x000fce00078e0017 */
[----:B------:R-:W-:Y:S05]  /*20b0*/  @!P0 BRA `(.L_x_62) ;  /* 0x0000000000208947 */ /* 0x000fea0003800000 */
[----:B------:R-:W-:-:S10]  /*20c0*/  DFMA.RM R16, R16, R26, R20 ;  /* 0x0000001a1010722b */ /* 0x000fd40000004014 */
[----:B------:R-:W-:-:S05]  /*20d0*/  IADD3 R22, P0, PT, R16, 0x1, RZ ;  /* 0x0000000110167810 */ /* 0x000fca0007f1e0ff */
[----:B------:R-:W-:-:S06]  /*20e0*/  IMAD.X R23, RZ, RZ, R17, P0 ;  /* 0x000000ffff177224 */ /* 0x000fcc00000e0611 */
[----:B------:R-:W-:-:S08]  /*20f0*/  DFMA.RP R20, -R16, R22, R10 ;  /* 0x000000161014722b */ /* 0x000fd0000000810a */
[----:B------:R-:W-:-:S06]  /*2100*/  DSETP.GT.AND P0, PT, R20, RZ, PT ;  /* 0x000000ff1400722a */ /* 0x000fcc0003f04000 */
[----:B------:R-:W-:Y:S02]  /*2110*/  FSEL R16, R22, R16, P0 ;  /* 0x0000001016107208 */ /* 0x000fe40000000000 */
[----:B------:R-:W-:Y:S01]  /*2120*/  FSEL R17, R23, R17, P0 ;  /* 0x0000001117117208 */ /* 0x000fe20000000000 */
[----:B------:R-:W-:Y:S06]  /*2130*/  BRA `(.L_x_63) ;  /* 0x0000000000647947 */ /* 0x000fec0003800000 */
.L_x_62:
        /* <DEDUP_REMOVED lines=9> */
[----:B------:R-:W-:Y:S02]  /*21d0*/  IMAD.MOV.U32 R20, RZ, RZ, RZ ;  /* 0x000000ffff147224 */ /* 0x000fe400078e00ff */
[----:B------:R-:W-:Y:S02]  /*21e0*/  IMAD.MOV.U32 R24, RZ, RZ, 0x0 ;  /* 0x00000000ff187424 */ /* 0x000fe400078e00ff */
[----:B------:R-:W-:Y:S01]  /*21f0*/  IMAD.MOV.U32 R25, RZ, RZ, 0x3fd80000 ;  /* 0x3fd80000ff197424 */ /* 0x000fe200078e00ff */
        /* <DEDUP_REMOVED lines=12> */
.L_x_64:
[----:B------:R-:W-:-:S11]  /*22c0*/  DADD R16, R10, R10 ;  /* 0x000000000a107229 */ /* 0x000fd6000000000a */
.L_x_63:
[----:B------:R-:W-:Y:S05]  /*22d0*/  BSYNC.RECONVERGENT B1 ;  /* 0x0000000000017941 */ /* 0x000fea0003800200 */
.L_x_61:
[----:B------:R-:W-:Y:S02]  /*22e0*/  IMAD.MOV.U32 R24, RZ, RZ, R16 ;  /* 0x000000ffff187224 */ /* 0x000fe400078e0010 */
[----:B------:R-:W-:Y:S02]  /*22f0*/  IMAD.MOV.U32 R25, RZ, RZ, R17 ;  /* 0x000000ffff197224 */ /* 0x000fe400078e0011 */
[----:B------:R-:W-:Y:S02]  /*2300*/  IMAD.MOV.U32 R16, RZ, RZ, R0 ;  /* 0x000000ffff107224 */ /* 0x000fe400078e0000 */
[----:B------:R-:W-:-:S04]  /*2310*/  IMAD.MOV.U32 R17, RZ, RZ, 0x0 ;  /* 0x00000000ff117424 */ /* 0x000fc800078e00ff */
[----:B------:R-:W-:Y:S05]  /*2320*/  RET.REL.NODEC R16 `(_Z26kernel_guassiansampleblobsiiPKfS0_S0_S0_S0_S0_S0_Pf) ;  /* 0xffffffdc10347950 */ /* 0x000fea0003c3ffff */
        .type           $_Z26kernel_guassiansampleblobsiiPKfS0_S0_S0_S0_S0_S0_Pf$__internal_accurate_pow,@function
        .size           $_Z26kernel_guassiansampleblobsiiPKfS0_S0_S0_S0_S0_S0_Pf$__internal_accurate_pow,(.L_x_73 - $_Z26kernel_guassiansampleblobsiiPKfS0_S0_S0_S0_S0_S0_Pf$__internal_accurate_pow)
$_Z26kernel_guassiansampleblobsiiPKfS0_S0_S0_S0_S0_S0_Pf$__internal_accurate_pow:
[----:B------:R-:W-:Y:S01]  /*2330*/  ISETP.GT.U32.AND P2, PT, R35, 0xfffff, PT ;  /* 0x000fffff2300780c */ /* 0x000fe20003f44070 */
[--C-:B------:R-:W-:Y:S01]  /*2340*/  IMAD.MOV.U32 R24, RZ, RZ, R35.reuse ;  /* 0x000000ffff187224 */ /* 0x100fe200078e0023 */
[----:B------:R-:W-:Y:S01]  /*2350*/  UMOV UR10, 0x7d2cafe2 ;  /* 0x7d2cafe2000a7882 */ /* 0x000fe20000000000 */
[----:B------:R-:W-:Y:S01]  /*2360*/  IMAD.MOV.U32 R26, RZ, RZ, R34 ;  /* 0x000000ffff1a7224 */ /* 0x000fe200078e0022 */
[----:B------:R-:W-:Y:S01]  /*2370*/  UMOV UR11, 0x3eb0f5ff ;  /* 0x3eb0f5ff000b7882 */ /* 0x000fe20000000000 */
[----:B------:R-:W-:Y:S01]  /*2380*/  IMAD.MOV.U32 R28, RZ, RZ, 0x41ad3b5a ;  /* 0x41ad3b5aff1c7424 */ /* 0x000fe200078e00ff */
[----:B------:R-:W-:Y:S01]  /*2390*/  SHF.R.U32.HI R40, RZ, 0x14, R35 ;  /* 0x00000014ff287819 */ /* 0x000fe20000011623 */
[----:B------:R-:W-:Y:S01]  /*23a0*/  IMAD.MOV.U32 R29, RZ, RZ, 0x3ed0f5d2 ;  /* 0x3ed0f5d2ff1d7424 */ /* 0x000fe200078e00ff */
[----:B------:R-:W-:Y:S01]  /*23b0*/  UMOV UR12, 0x3b39803f ;  /* 0x3b39803f000c7882 */ /* 0x000fe20000000000 */
[----:B------:R-:W-:-:S04]  /*23c0*/  UMOV UR13, 0x3c7abc9e ;  /* 0x3c7abc9e000d7882 */ /* 0x000fc80000000000 */
[----:B------:R-:W-:-:S10]  /*23d0*/  @!P2 DMUL R36, R34, 1.80143985094819840000e+16 ;  /* 0x435000002224a828 */ /* 0x000fd40000000000 */
[----:B------:R-:W-:Y:S01]  /*23e0*/  @!P2 IMAD.MOV.U32 R24, RZ, RZ, R37 ;  /* 0x000000ffff18a224 */ /* 0x000fe200078e0025 */
[----:B------:R-:W-:Y:S01]  /*23f0*/  @!P2 LEA.HI R40, R37, 0xffffffca, RZ, 0xc ;  /* 0xffffffca2528a811 */ /* 0x000fe200078f60ff */
[----:B------:R-:W-:-:S03]  /*2400*/  @!P2 IMAD.MOV.U32 R26, RZ, RZ, R36 ;  /* 0x000000ffff1aa224 */ /* 0x000fc600078e0024 */
[----:B------:R-:W-:-:S04]  /*2410*/  LOP3.LUT R24, R24, 0x800fffff, RZ, 0xc0, !PT ;  /* 0x800fffff18187812 */ /* 0x000fc800078ec0ff */
[----:B------:R-:W-:Y:S01]  /*2420*/  LOP3.LUT R27, R24, 0x3ff00000, RZ, 0xfc, !PT ;  /* 0x3ff00000181b7812 */ /* 0x000fe200078efcff */
[----:B------:R-:W-:-:S03]  /*2430*/  IMAD.MOV.U32 R24, RZ, RZ, RZ ;  /* 0x000000ffff187224 */ /* 0x000fc600078e00ff */
[----:B------:R-:W-:-:S13]  /*2440*/  ISETP.GE.U32.AND P5, PT, R27, 0x3ff6a09f, PT ;  /* 0x3ff6a09f1b00780c */ /* 0x000fda0003fa6070 */
[----:B------:R-:W-:-:S04]  /*2450*/  @P5 VIADD R25, R27, 0xfff00000 ;  /* 0xfff000001b195836 */ /* 0x000fc80000000000 */
[----:B------:R-:W-:-:S06]  /*2460*/  @P5 IMAD.MOV.U32 R27, RZ, RZ, R25 ;  /* 0x000000ffff1b5224 */ /* 0x000fcc00078e0019 */
        /* <DEDUP_REMOVED lines=27> */
[----:B------:R-:W-:-:S05]  /*2620*/  DMUL R28, R30, R28 ;  /* 0x0000001c1e1c7228 */ /* 0x000fca0000000000 */
[----:B------:R-:W-:Y:S01]  /*2630*/  DFMA R32, R38, R32, UR10 ;  /* 0x0000000a26207e2b */ /* 0x000fe20008000020 */
[----:B------:R-:W-:Y:S01]  /*2640*/  UMOV UR10, 0x55555555 ;  /* 0x55555555000a7882 */ /* 0x000fe20000000000 */
[----:B------:R-:W-:-:S03]  /*2650*/  UMOV UR11, 0x3fb55555 ;  /* 0x3fb55555000b7882 */ /* 0x000fc60000000000 */
[----:B------:R-:W-:Y:S02]  /*2660*/  VIADD R35, R29, 0x100000 ;  /* 0x001000001d237836 */ /* 0x000fe40000000000 */
[----:B------:R-:W-:Y:S01]  /*2670*/  IMAD.MOV.U32 R34, RZ, RZ, R28 ;  /* 0x000000ffff227224 */ /* 0x000fe200078e001c */
[----:B------:R-:W-:-:S08]  /*2680*/  DFMA R26, R38, R32, UR10 ;  /* 0x0000000a261a7e2b */ /* 0x000fd00008000020 */
        /* <DEDUP_REMOVED lines=9> */
[C---:B------:R-:W-:Y:S02]  /*2720*/  DFMA R34, R24.reuse, R34, R36 ;  /* 0x000000221822722b */ /* 0x040fe40000000024 */
[----:B------:R-:W-:-:S08]  /*2730*/  DMUL R36, R24, R32 ;  /* 0x0000002018247228 */ /* 0x000fd00000000000 */
[----:B------:R-:W-:-:S08]  /*2740*/  DFMA R38, R24, R32, -R36 ;  /* 0x000000201826722b */ /* 0x000fd00000000824 */
[----:B------:R-:W-:Y:S02]  /*2750*/  DFMA R38, R28, R32, R38 ;  /* 0x000000201c26722b */ /* 0x000fe40000000026 */
[----:B------:R-:W-:-:S06]  /*2760*/  DADD R32, R26, R30 ;  /* 0x000000001a207229 */ /* 0x000fcc000000001e */
[----:B------:R-:W-:Y:S02]  /*2770*/  DFMA R34, R24, R34, R38 ;  /* 0x000000221822722b */ /* 0x000fe40000000026 */
[----:B------:R-:W-:-:S08]  /*2780*/  DADD R38, R26, -R32 ;  /* 0x000000001a267229 */ /* 0x000fd00000000820 */
[----:B------:R-:W-:Y:S02]  /*2790*/  DADD R38, R30, R38 ;  /* 0x000000001e267229 */ /* 0x000fe40000000026 */
[----:B------:R-:W-:-:S08]  /*27a0*/  DMUL R30, R32, R36 ;  /* 0x00000024201e7228 */ /* 0x000fd00000000000 */
        /* <DEDUP_REMOVED lines=10> */
[C---:B------:R-:W-:Y:S02]  /*2850*/  VIADD R24, R40.reuse, 0xfffffc01 ;  /* 0xfffffc0128187836 */ /* 0x040fe40000000000 */
[----:B------:R-:W-:Y:S02]  /*2860*/  @P5 VIADD R24, R40, 0xfffffc02 ;  /* 0xfffffc0228185836 */ /* 0x000fe40000000000 */
[----:B------:R-:W-:-:S03]  /*2870*/  IMAD.MOV.U32 R25, RZ, RZ, 0x43300000 ;  /* 0x43300000ff197424 */ /* 0x000fc600078e00ff */
[----:B------:R-:W-:Y:S01]  /*2880*/  DADD R28, R28, R30 ;  /* 0x000000001c1c7229 */ /* 0x000fe2000000001e */
[----:B------:R-:W-:-:S06]  /*2890*/  LOP3.LUT R24, R24, 0x80000000, RZ, 0x3c, !PT ;  /* 0x8000000018187812 */ /* 0x000fcc00078e3cff */
[----:B------:R-:W-:Y:S01]  /*28a0*/  DADD R30, R24, -UR10 ;  /* 0x8000000a181e7e29 */ /* 0x000fe20008000000 */
[----:B------:R-:W-:Y:S01]  /*28b0*/  UMOV UR10, 0xfefa39ef ;  /* 0xfefa39ef000a7882 */ /* 0x000fe20000000000 */
[----:B------:R-:W-:Y:S01]  /*28c0*/  DADD R32, R26, R28 ;  /* 0x000000001a207229 */ /* 0x000fe2000000001c */
[----:B------:R-:W-:-:S07]  /*28d0*/  UMOV UR11, 0x3fe62e42 ;  /* 0x3fe62e42000b7882 */ /* 0x000fce0000000000 */
[--C-:B------:R-:W-:Y:S02]  /*28e0*/  DFMA R24, R30, UR10, R32.reuse ;  /* 0x0000000a1e187c2b */ /* 0x100fe40008000020 */
[----:B------:R-:W-:-:S06]  /*28f0*/  DADD R34, R26, -R32 ;  /* 0x000000001a227229 */ /* 0x000fcc0000000820 */
[----:B------:R-:W-:Y:S02]  /*2900*/  DFMA R26, R30, -UR10, R24 ;  /* 0x8000000a1e1a7c2b */ /* 0x000fe40008000018 */
[----:B------:R-:W-:-:S06]  /*2910*/  DADD R34, R28, R34 ;  /* 0x000000001c227229 */ /* 0x000fcc0000000022 */
[----:B------:R-:W-:-:S08]  /*2920*/  DADD R26, -R32, R26 ;  /* 0x00000000201a7229 */ /* 0x000fd0000000011a */
[----:B------:R-:W-:-:S08]  /*2930*/  DADD R26, R34, -R26 ;  /* 0x00000000221a7229 */ /* 0x000fd0000000081a */
[----:B------:R-:W-:-:S08]  /*2940*/  DFMA R28, R30, UR12, R26 ;  /* 0x0000000c1e1c7c2b */ /* 0x000fd0000800001a */
[----:B------:R-:W-:-:S08]  /*2950*/  DADD R26, R24, R28 ;  /* 0x00000000181a7229 */ /* 0x000fd0000000001c */
[----:B------:R-:W-:Y:S02]  /*2960*/  DADD R24, R24, -R26 ;  /* 0x0000000018187229 */ /* 0x000fe4000000081a */
[----:B------:R-:W-:-:S06]  /*2970*/  DMUL R30, R26, 2 ;  /* 0x400000001a1e7828 */ /* 0x000fcc0000000000 */
[----:B------:R-:W-:Y:S02]  /*2980*/  DADD R24, R28, R24 ;  /* 0x000000001c187229 */ /* 0x000fe40000000018 */
[----:B------:R-:W-:Y:S01]  /*2990*/  DFMA R26, R26, 2, -R30 ;  /* 0x400000001a1a782b */ /* 0x000fe2000000081e */
[----:B------:R-:W-:Y:S02]  /*29a0*/  IMAD.MOV.U32 R28, RZ, RZ, 0x652b82fe ;  /* 0x652b82feff1c7424 */ /* 0x000fe400078e00ff */
[----:B------:R-:W-:-:S05]  /*29b0*/  IMAD.MOV.U32 R29, RZ, RZ, 0x3ff71547 ;  /* 0x3ff71547ff1d7424 */ /* 0x000fca00078e00ff */
[----:B------:R-:W-:-:S08]  /*29c0*/  DFMA R26, R24, 2, R26 ;  /* 0x40000000181a782b */ /* 0x000fd0000000001a */
        /* <DEDUP_REMOVED lines=50> */
[----:B------:R-:W-:-:S05]  /*2cf0*/  @!P5 SHF.R.S32.HI R29, RZ, 0x1, R29 ;  /* 0x00000001ff1dd819 */ /* 0x000fca000001141d */
[----:B------:R-:W-:Y:S02]  /*2d00*/  @!P5 IMAD.IADD R28, R28, 0x1, -R29 ;  /* 0x000000011c1cd824 */ /* 0x000fe400078e0a1d */
[----:B------:R-:W-:-:S03]  /*2d10*/  @!P5 IMAD R25, R29, 0x100000, R25 ;  /* 0x001000001d19d824 */ /* 0x000fc600078e0219 */
[----:B------:R-:W-:Y:S01]  /*2d20*/  @!P5 LEA R29, R28, 0x3ff00000, 0x14 ;  /* 0x3ff000001c1dd811 */ /* 0x000fe200078ea0ff */
[----:B------:R-:W-:-:S06]  /*2d30*/  @!P5 IMAD.MOV.U32 R28, RZ, RZ, RZ ;  /* 0x000000ffff1cd224 */ /* 0x000fcc00078e00ff */
[----:B------:R-:W-:-:S11]  /*2d40*/  @!P5 DMUL R30, R24, R28 ;  /* 0x0000001c181ed228 */ /* 0x000fd60000000000 */
.L_x_65:
[----:B------:R-:W-:Y:S02]  /*2d50*/  DFMA R26, R26, R30, R30 ;  /* 0x0000001e1a1a722b */ /* 0x000fe4000000001e */
[----:B------:R-:W-:-:S08]  /*2d60*/  DSETP.NEU.AND P2, PT, |R30|, +INF , PT ;  /* 0x7ff000001e00742a */ /* 0x000fd00003f4d200 */
[----:B------:R-:W-:Y:S01]  /*2d70*/  FSEL R24, R30, R26, !P2 ;  /* 0x0000001a1e187208 */ /* 0x000fe20005000000 */
[----:B------:R-:W-:Y:S01]  /*2d80*/  IMAD.MOV.U32 R26, RZ, RZ, R0 ;  /* 0x000000ffff1a7224 */ /* 0x000fe200078e0000 */
[----:B------:R-:W-:Y:S01]  /*2d90*/  FSEL R25, R31, R27, !P2 ;  /* 0x0000001b1f197208 */ /* 0x000fe20005000000 */
[----:B------:R-:W-:-:S04]  /*2da0*/  IMAD.MOV.U32 R27, RZ, RZ, 0x0 ;  /* 0x00000000ff1b7424 */ /* 0x000fc800078e00ff */
[----:B------:R-:W-:Y:S05]  /*2db0*/  RET.REL.NODEC R26 `(_Z26kernel_guassiansampleblobsiiPKfS0_S0_S0_S0_S0_S0_Pf) ;  /* 0xffffffd01a907950 */ /* 0x000fea0003c3ffff */
.L_x_66:
        /* <DEDUP_REMOVED lines=12> */
.L_x_73:


//--------------------- .nv.shared.reserved.0     --------------------------
	.section	.nv.shared.reserved.0,"aw",@nobits
	.weak		__nv_reservedSMEM_offset_0_alias
	.size		__nv_reservedSMEM_offset_0_alias, 0, 64
	.other		__nv_reservedSMEM_offset_0_alias,@"STO_CUDA_RESERVED_SHARED STV_DEFAULT"
__nv_reservedSMEM_offset_0_alias:
	.zero		0
	.zero		64


//--------------------- .nv.constant0._Z29kernel_guassianintegrateblobsiiPKfS0_S0_S0_S0_S0_Pf --------------------------
	.section	.nv.constant0._Z29kernel_guassianintegrateblobsiiPKfS0_S0_S0_S0_S0_Pf,"a",@progbits
	.sectionflags	@""
	.align	4
.nv.constant0._Z29kernel_guassianintegrateblobsiiPKfS0_S0_S0_S0_S0_Pf:
	.zero		960


//--------------------- .nv.constant0._Z26kernel_guassiansampleblobsiiPKfS0_S0_S0_S0_S0_S0_Pf --------------------------
	.section	.nv.constant0._Z26kernel_guassiansampleblobsiiPKfS0_S0_S0_S0_S0_S0_Pf,"a",@progbits
	.sectionflags	@""
	.align	4
.nv.constant0._Z26kernel_guassiansampleblobsiiPKfS0_S0_S0_S0_S0_S0_Pf:
	.zero		968


//--------------------- SYMBOLS --------------------------

	.type		.nv.reservedSmem.offset0,@object
	.size		.nv.reservedSmem.offset0,0x4
